//
// Generated by NVIDIA NVVM Compiler
//
// Compiler Build ID: CL-36424714
// Cuda compilation tools, release 13.0, V13.0.88
// Based on NVVM 20.0.0
//

.version 9.0
.target sm_100
.address_size 64

	// .globl	_Z19batch_token_processPKfPfS0_S0_iii
// _ZZ19batch_token_processPKfPfS0_S0_iiiE4mean has been demoted
// _ZZ19batch_token_processPKfPfS0_S0_iiiE3var has been demoted
.extern .shared .align 16 .b8 smem[];
.extern .shared .align 16 .b8 state[];
.extern .shared .align 16 .b8 sdata[];

.visible .entry _Z19batch_token_processPKfPfS0_S0_iii(
	.param .u64 .ptr .align 1 _Z19batch_token_processPKfPfS0_S0_iii_param_0,
	.param .u64 .ptr .align 1 _Z19batch_token_processPKfPfS0_S0_iii_param_1,
	.param .u64 .ptr .align 1 _Z19batch_token_processPKfPfS0_S0_iii_param_2,
	.param .u64 .ptr .align 1 _Z19batch_token_processPKfPfS0_S0_iii_param_3,
	.param .u32 _Z19batch_token_processPKfPfS0_S0_iii_param_4,
	.param .u32 _Z19batch_token_processPKfPfS0_S0_iii_param_5,
	.param .u32 _Z19batch_token_processPKfPfS0_S0_iii_param_6
)
{
	.reg .pred 	%p<17>;
	.reg .b32 	%r<40>;
	.reg .b32 	%f<166>;
	.reg .b64 	%rd<24>;
	// demoted variable
	.shared .align 4 .f32 _ZZ19batch_token_processPKfPfS0_S0_iiiE4mean;
	// demoted variable
	.shared .align 4 .f32 _ZZ19batch_token_processPKfPfS0_S0_iiiE3var;
	ld.param.u64 	%rd6, [_Z19batch_token_processPKfPfS0_S0_iii_param_0];
	ld.param.u64 	%rd3, [_Z19batch_token_processPKfPfS0_S0_iii_param_1];
	ld.param.u64 	%rd4, [_Z19batch_token_processPKfPfS0_S0_iii_param_2];
	ld.param.u64 	%rd5, [_Z19batch_token_processPKfPfS0_S0_iii_param_3];
	ld.param.u32 	%r27, [_Z19batch_token_processPKfPfS0_S0_iii_param_4];
	ld.param.u32 	%r25, [_Z19batch_token_processPKfPfS0_S0_iii_param_5];
	ld.param.u32 	%r26, [_Z19batch_token_processPKfPfS0_S0_iii_param_6];
	cvta.to.global.u64 	%rd1, %rd6;
	mov.u32 	%r1, %ctaid.x;
	mov.u32 	%r2, %ctaid.y;
	mov.u32 	%r3, %tid.x;
	setp.ge.s32 	%p1, %r1, %r27;
	setp.ge.s32 	%p2, %r2, %r25;
	or.pred  	%p3, %p1, %p2;
	setp.ge.s32 	%p4, %r3, %r26;
	or.pred  	%p5, %p3, %p4;
	@%p5 bra 	$L__BB0_16;
	mad.lo.s32 	%r28, %r25, %r1, %r2;
	mul.lo.s32 	%r4, %r28, %r26;
	setp.ne.s32 	%p6, %r3, 0;
	@%p6 bra 	$L__BB0_15;
	and.b32  	%r5, %r26, 15;
	setp.lt.u32 	%p7, %r26, 16;
	mov.f32 	%f165, 0f00000000;
	mov.b32 	%r36, 0;
	mov.f32 	%f164, %f165;
	@%p7 bra 	$L__BB0_5;
	and.b32  	%r36, %r26, 2147483632;
	neg.s32 	%r34, %r36;
	add.s64 	%rd2, %rd1, 32;
	mov.f32 	%f165, 0f00000000;
	mov.u32 	%r33, %r4;
$L__BB0_4:
	.pragma "nounroll";
	mul.wide.s32 	%rd7, %r33, 4;
	add.s64 	%rd8, %rd2, %rd7;
	ld.global.nc.f32 	%f30, [%rd8+-32];
	add.f32 	%f31, %f164, %f30;
	fma.rn.f32 	%f32, %f30, %f30, %f165;
	ld.global.nc.f32 	%f33, [%rd8+-28];
	add.f32 	%f34, %f31, %f33;
	fma.rn.f32 	%f35, %f33, %f33, %f32;
	ld.global.nc.f32 	%f36, [%rd8+-24];
	add.f32 	%f37, %f34, %f36;
	fma.rn.f32 	%f38, %f36, %f36, %f35;
	ld.global.nc.f32 	%f39, [%rd8+-20];
	add.f32 	%f40, %f37, %f39;
	fma.rn.f32 	%f41, %f39, %f39, %f38;
	ld.global.nc.f32 	%f42, [%rd8+-16];
	add.f32 	%f43, %f40, %f42;
	fma.rn.f32 	%f44, %f42, %f42, %f41;
	ld.global.nc.f32 	%f45, [%rd8+-12];
	add.f32 	%f46, %f43, %f45;
	fma.rn.f32 	%f47, %f45, %f45, %f44;
	ld.global.nc.f32 	%f48, [%rd8+-8];
	add.f32 	%f49, %f46, %f48;
	fma.rn.f32 	%f50, %f48, %f48, %f47;
	ld.global.nc.f32 	%f51, [%rd8+-4];
	add.f32 	%f52, %f49, %f51;
	fma.rn.f32 	%f53, %f51, %f51, %f50;
	ld.global.nc.f32 	%f54, [%rd8];
	add.f32 	%f55, %f52, %f54;
	fma.rn.f32 	%f56, %f54, %f54, %f53;
	ld.global.nc.f32 	%f57, [%rd8+4];
	add.f32 	%f58, %f55, %f57;
	fma.rn.f32 	%f59, %f57, %f57, %f56;
	ld.global.nc.f32 	%f60, [%rd8+8];
	add.f32 	%f61, %f58, %f60;
	fma.rn.f32 	%f62, %f60, %f60, %f59;
	ld.global.nc.f32 	%f63, [%rd8+12];
	add.f32 	%f64, %f61, %f63;
	fma.rn.f32 	%f65, %f63, %f63, %f62;
	ld.global.nc.f32 	%f66, [%rd8+16];
	add.f32 	%f67, %f64, %f66;
	fma.rn.f32 	%f68, %f66, %f66, %f65;
	ld.global.nc.f32 	%f69, [%rd8+20];
	add.f32 	%f70, %f67, %f69;
	fma.rn.f32 	%f71, %f69, %f69, %f68;
	ld.global.nc.f32 	%f72, [%rd8+24];
	add.f32 	%f73, %f70, %f72;
	fma.rn.f32 	%f74, %f72, %f72, %f71;
	ld.global.nc.f32 	%f75, [%rd8+28];
	add.f32 	%f164, %f73, %f75;
	fma.rn.f32 	%f165, %f75, %f75, %f74;
	add.s32 	%r34, %r34, 16;
	add.s32 	%r33, %r33, 16;
	setp.ne.s32 	%p8, %r34, 0;
	@%p8 bra 	$L__BB0_4;
$L__BB0_5:
	setp.eq.s32 	%p9, %r5, 0;
	@%p9 bra 	$L__BB0_14;
	and.b32  	%r13, %r26, 7;
	setp.lt.u32 	%p10, %r5, 8;
	@%p10 bra 	$L__BB0_8;
	add.s32 	%r30, %r36, %r4;
	mul.wide.s32 	%rd9, %r30, 4;
	add.s64 	%rd10, %rd1, %rd9;
	ld.global.nc.f32 	%f77, [%rd10];
	add.f32 	%f78, %f164, %f77;
	fma.rn.f32 	%f79, %f77, %f77, %f165;
	ld.global.nc.f32 	%f80, [%rd10+4];
	add.f32 	%f81, %f78, %f80;
	fma.rn.f32 	%f82, %f80, %f80, %f79;
	ld.global.nc.f32 	%f83, [%rd10+8];
	add.f32 	%f84, %f81, %f83;
	fma.rn.f32 	%f85, %f83, %f83, %f82;
	ld.global.nc.f32 	%f86, [%rd10+12];
	add.f32 	%f87, %f84, %f86;
	fma.rn.f32 	%f88, %f86, %f86, %f85;
	ld.global.nc.f32 	%f89, [%rd10+16];
	add.f32 	%f90, %f87, %f89;
	fma.rn.f32 	%f91, %f89, %f89, %f88;
	ld.global.nc.f32 	%f92, [%rd10+20];
	add.f32 	%f93, %f90, %f92;
	fma.rn.f32 	%f94, %f92, %f92, %f91;
	ld.global.nc.f32 	%f95, [%rd10+24];
	add.f32 	%f96, %f93, %f95;
	fma.rn.f32 	%f97, %f95, %f95, %f94;
	ld.global.nc.f32 	%f98, [%rd10+28];
	add.f32 	%f164, %f96, %f98;
	fma.rn.f32 	%f165, %f98, %f98, %f97;
	add.s32 	%r36, %r36, 8;
$L__BB0_8:
	setp.eq.s32 	%p11, %r13, 0;
	@%p11 bra 	$L__BB0_14;
	and.b32  	%r16, %r26, 3;
	setp.lt.u32 	%p12, %r13, 4;
	@%p12 bra 	$L__BB0_11;
	add.s32 	%r31, %r36, %r4;
	mul.wide.s32 	%rd11, %r31, 4;
	add.s64 	%rd12, %rd1, %rd11;
	ld.global.nc.f32 	%f100, [%rd12];
	add.f32 	%f101, %f164, %f100;
	fma.rn.f32 	%f102, %f100, %f100, %f165;
	ld.global.nc.f32 	%f103, [%rd12+4];
	add.f32 	%f104, %f101, %f103;
	fma.rn.f32 	%f105, %f103, %f103, %f102;
	ld.global.nc.f32 	%f106, [%rd12+8];
	add.f32 	%f107, %f104, %f106;
	fma.rn.f32 	%f108, %f106, %f106, %f105;
	ld.global.nc.f32 	%f109, [%rd12+12];
	add.f32 	%f164, %f107, %f109;
	fma.rn.f32 	%f165, %f109, %f109, %f108;
	add.s32 	%r36, %r36, 4;
$L__BB0_11:
	setp.eq.s32 	%p13, %r16, 0;
	@%p13 bra 	$L__BB0_14;
	add.s32 	%r39, %r36, %r4;
	neg.s32 	%r38, %r16;
$L__BB0_13:
	.pragma "nounroll";
	mul.wide.s32 	%rd13, %r39, 4;
	add.s64 	%rd14, %rd1, %rd13;
	ld.global.nc.f32 	%f110, [%rd14];
	add.f32 	%f164, %f164, %f110;
	fma.rn.f32 	%f165, %f110, %f110, %f165;
	add.s32 	%r39, %r39, 1;
	add.s32 	%r38, %r38, 1;
	setp.ne.s32 	%p14, %r38, 0;
	@%p14 bra 	$L__BB0_13;
$L__BB0_14:
	cvt.rn.f32.u32 	%f111, %r26;
	div.rn.f32 	%f112, %f164, %f111;
	st.shared.f32 	[_ZZ19batch_token_processPKfPfS0_S0_iiiE4mean], %f112;
	div.rn.f32 	%f113, %f165, %f111;
	mul.f32 	%f114, %f112, %f112;
	sub.f32 	%f115, %f113, %f114;
	st.shared.f32 	[_ZZ19batch_token_processPKfPfS0_S0_iiiE3var], %f115;
$L__BB0_15:
	bar.sync 	0;
	add.s32 	%r32, %r4, %r3;
	mul.wide.u32 	%rd15, %r32, 4;
	add.s64 	%rd16, %rd1, %rd15;
	ld.global.nc.f32 	%f116, [%rd16];
	ld.shared.f32 	%f117, [_ZZ19batch_token_processPKfPfS0_S0_iiiE4mean];
	sub.f32 	%f118, %f116, %f117;
	ld.shared.f32 	%f119, [_ZZ19batch_token_processPKfPfS0_S0_iiiE3var];
	add.f32 	%f120, %f119, 0f3727C5AC;
	sqrt.rn.f32 	%f121, %f120;
	div.rn.f32 	%f122, %f118, %f121;
	cvta.to.global.u64 	%rd17, %rd4;
	mul.wide.u32 	%rd18, %r3, 4;
	add.s64 	%rd19, %rd17, %rd18;
	ld.global.nc.f32 	%f123, [%rd19];
	cvta.to.global.u64 	%rd20, %rd5;
	add.s64 	%rd21, %rd20, %rd18;
	ld.global.nc.f32 	%f124, [%rd21];
	fma.rn.f32 	%f125, %f122, %f123, %f124;
	mul.f32 	%f126, %f125, %f125;
	mul.f32 	%f127, %f125, %f126;
	mul.f32 	%f128, %f125, 0f3F000000;
	fma.rn.f32 	%f129, %f127, 0f3D372713, %f125;
	mul.f32 	%f130, %f129, 0f3F4C422A;
	abs.f32 	%f131, %f130;
	mul.f32 	%f132, %f131, 0f4038AA3B;
	ex2.approx.ftz.f32 	%f133, %f132;
	add.f32 	%f134, %f133, 0f3F800000;
	rcp.approx.ftz.f32 	%f135, %f134;
	fma.rn.f32 	%f136, %f135, 0fC0000000, 0f3F800000;
	setp.ge.f32 	%p15, %f131, 0f41102CB4;
	selp.f32 	%f137, 0f3F800000, %f136, %p15;
	copysign.f32 	%f138, %f130, %f137;
	mul.f32 	%f139, %f130, %f130;
	fma.rn.f32 	%f140, %f139, 0f3C80F082, 0fBD563CAE;
	fma.rn.f32 	%f141, %f140, %f139, 0f3E085941;
	fma.rn.f32 	%f142, %f141, %f139, 0fBEAAA9ED;
	fma.rn.f32 	%f143, %f142, %f139, 0f00000000;
	fma.rn.f32 	%f144, %f143, %f130, %f130;
	setp.ge.f32 	%p16, %f131, 0f3F19999A;
	selp.f32 	%f145, %f138, %f144, %p16;
	add.f32 	%f146, %f145, 0f3F800000;
	mul.f32 	%f147, %f128, %f146;
	cvta.to.global.u64 	%rd22, %rd3;
	add.s64 	%rd23, %rd22, %rd15;
	st.global.f32 	[%rd23], %f147;
$L__BB0_16:
	ret;

}
	// .globl	_Z26batch_multi_head_attentionPKfS0_S0_PfS1_iiii
.visible .entry _Z26batch_multi_head_attentionPKfS0_S0_PfS1_iiii(
	.param .u64 .ptr .align 1 _Z26batch_multi_head_attentionPKfS0_S0_PfS1_iiii_param_0,
	.param .u64 .ptr .align 1 _Z26batch_multi_head_attentionPKfS0_S0_PfS1_iiii_param_1,
	.param .u64 .ptr .align 1 _Z26batch_multi_head_attentionPKfS0_S0_PfS1_iiii_param_2,
	.param .u64 .ptr .align 1 _Z26batch_multi_head_attentionPKfS0_S0_PfS1_iiii_param_3,
	.param .u64 .ptr .align 1 _Z26batch_multi_head_attentionPKfS0_S0_PfS1_iiii_param_4,
	.param .u32 _Z26batch_multi_head_attentionPKfS0_S0_PfS1_iiii_param_5,
	.param .u32 _Z26batch_multi_head_attentionPKfS0_S0_PfS1_iiii_param_6,
	.param .u32 _Z26batch_multi_head_attentionPKfS0_S0_PfS1_iiii_param_7,
	.param .u32 _Z26batch_multi_head_attentionPKfS0_S0_PfS1_iiii_param_8
)
{
	.reg .pred 	%p<70>;
	.reg .b32 	%r<265>;
	.reg .b32 	%f<458>;
	.reg .b64 	%rd<74>;

	ld.param.u64 	%rd10, [_Z26batch_multi_head_attentionPKfS0_S0_PfS1_iiii_param_0];
	ld.param.u64 	%rd11, [_Z26batch_multi_head_attentionPKfS0_S0_PfS1_iiii_param_1];
	ld.param.u64 	%rd12, [_Z26batch_multi_head_attentionPKfS0_S0_PfS1_iiii_param_2];
	ld.param.u64 	%rd13, [_Z26batch_multi_head_attentionPKfS0_S0_PfS1_iiii_param_3];
	ld.param.u32 	%r108, [_Z26batch_multi_head_attentionPKfS0_S0_PfS1_iiii_param_5];
	ld.param.u32 	%r105, [_Z26batch_multi_head_attentionPKfS0_S0_PfS1_iiii_param_6];
	ld.param.u32 	%r106, [_Z26batch_multi_head_attentionPKfS0_S0_PfS1_iiii_param_7];
	ld.param.u32 	%r107, [_Z26batch_multi_head_attentionPKfS0_S0_PfS1_iiii_param_8];
	cvta.to.global.u64 	%rd1, %rd11;
	cvta.to.global.u64 	%rd2, %rd10;
	cvta.to.global.u64 	%rd3, %rd12;
	cvta.to.global.u64 	%rd4, %rd13;
	mov.u32 	%r1, %ctaid.x;
	mov.u32 	%r2, %ctaid.y;
	mov.u32 	%r3, %tid.x;
	setp.ge.s32 	%p1, %r1, %r108;
	setp.ge.s32 	%p2, %r2, %r105;
	or.pred  	%p3, %p1, %p2;
	setp.ge.s32 	%p4, %r3, %r106;
	or.pred  	%p5, %p3, %p4;
	@%p5 bra 	$L__BB1_91;
	cvt.rn.f32.s32 	%f54, %r107;
	sqrt.rn.f32 	%f55, %f54;
	rcp.rn.f32 	%f1, %f55;
	mad.lo.s32 	%r109, %r105, %r1, %r2;
	mul.lo.s32 	%r110, %r107, %r106;
	mul.lo.s32 	%r4, %r110, %r109;
	mul.lo.s32 	%r5, %r107, %r3;
	add.s32 	%r6, %r4, %r5;
	setp.lt.s32 	%p6, %r107, 1;
	@%p6 bra 	$L__BB1_17;
	add.s32 	%r7, %r107, -1;
	and.b32  	%r8, %r107, 15;
	and.b32  	%r9, %r107, 7;
	add.s32 	%r10, %r9, -1;
	and.b32  	%r11, %r107, 2147483632;
	and.b32  	%r12, %r107, 3;
	mov.b32 	%r230, 0;
$L__BB1_3:
	setp.lt.u32 	%p15, %r7, 15;
	mad.lo.s32 	%r14, %r230, %r107, %r4;
	mov.f32 	%f434, 0f00000000;
	mov.b32 	%r233, 0;
	@%p15 bra 	$L__BB1_6;
	mov.f32 	%f434, 0f00000000;
	mov.b32 	%r231, 0;
$L__BB1_5:
	.pragma "nounroll";
	add.s32 	%r130, %r231, %r6;
	mul.wide.s32 	%rd14, %r130, 4;
	add.s64 	%rd15, %rd2, %rd14;
	ld.global.nc.f32 	%f59, [%rd15];
	add.s32 	%r131, %r14, %r231;
	mul.wide.s32 	%rd16, %r131, 4;
	add.s64 	%rd17, %rd1, %rd16;
	ld.global.nc.f32 	%f60, [%rd17];
	fma.rn.f32 	%f61, %f59, %f60, %f434;
	ld.global.nc.f32 	%f62, [%rd15+4];
	ld.global.nc.f32 	%f63, [%rd17+4];
	fma.rn.f32 	%f64, %f62, %f63, %f61;
	ld.global.nc.f32 	%f65, [%rd15+8];
	ld.global.nc.f32 	%f66, [%rd17+8];
	fma.rn.f32 	%f67, %f65, %f66, %f64;
	ld.global.nc.f32 	%f68, [%rd15+12];
	ld.global.nc.f32 	%f69, [%rd17+12];
	fma.rn.f32 	%f70, %f68, %f69, %f67;
	ld.global.nc.f32 	%f71, [%rd15+16];
	ld.global.nc.f32 	%f72, [%rd17+16];
	fma.rn.f32 	%f73, %f71, %f72, %f70;
	ld.global.nc.f32 	%f74, [%rd15+20];
	ld.global.nc.f32 	%f75, [%rd17+20];
	fma.rn.f32 	%f76, %f74, %f75, %f73;
	ld.global.nc.f32 	%f77, [%rd15+24];
	ld.global.nc.f32 	%f78, [%rd17+24];
	fma.rn.f32 	%f79, %f77, %f78, %f76;
	ld.global.nc.f32 	%f80, [%rd15+28];
	ld.global.nc.f32 	%f81, [%rd17+28];
	fma.rn.f32 	%f82, %f80, %f81, %f79;
	ld.global.nc.f32 	%f83, [%rd15+32];
	ld.global.nc.f32 	%f84, [%rd17+32];
	fma.rn.f32 	%f85, %f83, %f84, %f82;
	ld.global.nc.f32 	%f86, [%rd15+36];
	ld.global.nc.f32 	%f87, [%rd17+36];
	fma.rn.f32 	%f88, %f86, %f87, %f85;
	ld.global.nc.f32 	%f89, [%rd15+40];
	ld.global.nc.f32 	%f90, [%rd17+40];
	fma.rn.f32 	%f91, %f89, %f90, %f88;
	ld.global.nc.f32 	%f92, [%rd15+44];
	ld.global.nc.f32 	%f93, [%rd17+44];
	fma.rn.f32 	%f94, %f92, %f93, %f91;
	ld.global.nc.f32 	%f95, [%rd15+48];
	ld.global.nc.f32 	%f96, [%rd17+48];
	fma.rn.f32 	%f97, %f95, %f96, %f94;
	ld.global.nc.f32 	%f98, [%rd15+52];
	ld.global.nc.f32 	%f99, [%rd17+52];
	fma.rn.f32 	%f100, %f98, %f99, %f97;
	ld.global.nc.f32 	%f101, [%rd15+56];
	ld.global.nc.f32 	%f102, [%rd17+56];
	fma.rn.f32 	%f103, %f101, %f102, %f100;
	ld.global.nc.f32 	%f104, [%rd15+60];
	ld.global.nc.f32 	%f105, [%rd17+60];
	fma.rn.f32 	%f434, %f104, %f105, %f103;
	add.s32 	%r231, %r231, 16;
	setp.ne.s32 	%p16, %r231, %r11;
	mov.u32 	%r233, %r11;
	@%p16 bra 	$L__BB1_5;
$L__BB1_6:
	setp.eq.s32 	%p17, %r8, 0;
	@%p17 bra 	$L__BB1_16;
	add.s32 	%r132, %r8, -1;
	setp.lt.u32 	%p18, %r132, 7;
	@%p18 bra 	$L__BB1_9;
	add.s32 	%r133, %r233, %r6;
	mul.wide.s32 	%rd18, %r133, 4;
	add.s64 	%rd19, %rd2, %rd18;
	ld.global.nc.f32 	%f107, [%rd19];
	add.s32 	%r134, %r14, %r233;
	mul.wide.s32 	%rd20, %r134, 4;
	add.s64 	%rd21, %rd1, %rd20;
	ld.global.nc.f32 	%f108, [%rd21];
	fma.rn.f32 	%f109, %f107, %f108, %f434;
	ld.global.nc.f32 	%f110, [%rd19+4];
	ld.global.nc.f32 	%f111, [%rd21+4];
	fma.rn.f32 	%f112, %f110, %f111, %f109;
	ld.global.nc.f32 	%f113, [%rd19+8];
	ld.global.nc.f32 	%f114, [%rd21+8];
	fma.rn.f32 	%f115, %f113, %f114, %f112;
	ld.global.nc.f32 	%f116, [%rd19+12];
	ld.global.nc.f32 	%f117, [%rd21+12];
	fma.rn.f32 	%f118, %f116, %f117, %f115;
	ld.global.nc.f32 	%f119, [%rd19+16];
	ld.global.nc.f32 	%f120, [%rd21+16];
	fma.rn.f32 	%f121, %f119, %f120, %f118;
	ld.global.nc.f32 	%f122, [%rd19+20];
	ld.global.nc.f32 	%f123, [%rd21+20];
	fma.rn.f32 	%f124, %f122, %f123, %f121;
	ld.global.nc.f32 	%f125, [%rd19+24];
	ld.global.nc.f32 	%f126, [%rd21+24];
	fma.rn.f32 	%f127, %f125, %f126, %f124;
	ld.global.nc.f32 	%f128, [%rd19+28];
	ld.global.nc.f32 	%f129, [%rd21+28];
	fma.rn.f32 	%f434, %f128, %f129, %f127;
	add.s32 	%r233, %r233, 8;
$L__BB1_9:
	setp.eq.s32 	%p19, %r9, 0;
	@%p19 bra 	$L__BB1_16;
	setp.lt.u32 	%p20, %r10, 3;
	@%p20 bra 	$L__BB1_12;
	add.s32 	%r135, %r233, %r6;
	mul.wide.s32 	%rd22, %r135, 4;
	add.s64 	%rd23, %rd2, %rd22;
	ld.global.nc.f32 	%f131, [%rd23];
	add.s32 	%r136, %r14, %r233;
	mul.wide.s32 	%rd24, %r136, 4;
	add.s64 	%rd25, %rd1, %rd24;
	ld.global.nc.f32 	%f132, [%rd25];
	fma.rn.f32 	%f133, %f131, %f132, %f434;
	ld.global.nc.f32 	%f134, [%rd23+4];
	ld.global.nc.f32 	%f135, [%rd25+4];
	fma.rn.f32 	%f136, %f134, %f135, %f133;
	ld.global.nc.f32 	%f137, [%rd23+8];
	ld.global.nc.f32 	%f138, [%rd25+8];
	fma.rn.f32 	%f139, %f137, %f138, %f136;
	ld.global.nc.f32 	%f140, [%rd23+12];
	ld.global.nc.f32 	%f141, [%rd25+12];
	fma.rn.f32 	%f434, %f140, %f141, %f139;
	add.s32 	%r233, %r233, 4;
$L__BB1_12:
	setp.eq.s32 	%p21, %r12, 0;
	@%p21 bra 	$L__BB1_16;
	setp.eq.s32 	%p22, %r12, 1;
	add.s32 	%r137, %r233, %r6;
	mul.wide.s32 	%rd26, %r137, 4;
	add.s64 	%rd5, %rd2, %rd26;
	ld.global.nc.f32 	%f142, [%rd5];
	add.s32 	%r138, %r14, %r233;
	mul.wide.s32 	%rd27, %r138, 4;
	add.s64 	%rd6, %rd1, %rd27;
	ld.global.nc.f32 	%f143, [%rd6];
	fma.rn.f32 	%f434, %f142, %f143, %f434;
	@%p22 bra 	$L__BB1_16;
	setp.eq.s32 	%p23, %r12, 2;
	ld.global.nc.f32 	%f144, [%rd5+4];
	ld.global.nc.f32 	%f145, [%rd6+4];
	fma.rn.f32 	%f434, %f144, %f145, %f434;
	@%p23 bra 	$L__BB1_16;
	ld.global.nc.f32 	%f146, [%rd5+8];
	ld.global.nc.f32 	%f147, [%rd6+8];
	fma.rn.f32 	%f434, %f146, %f147, %f434;
$L__BB1_16:
	mul.f32 	%f148, %f1, %f434;
	shl.b32 	%r139, %r230, 2;
	mov.u32 	%r140, smem;
	add.s32 	%r141, %r140, %r139;
	st.shared.f32 	[%r141], %f148;
	add.s32 	%r230, %r230, 1;
	setp.eq.s32 	%p24, %r230, %r106;
	@%p24 bra 	$L__BB1_29;
	bra.uni 	$L__BB1_3;
$L__BB1_17:
	mul.f32 	%f16, %f1, 0f00000000;
	add.s32 	%r112, %r106, -1;
	and.b32  	%r23, %r106, 15;
	setp.lt.u32 	%p7, %r112, 15;
	mov.b32 	%r237, 0;
	@%p7 bra 	$L__BB1_20;
	and.b32  	%r237, %r106, -16;
	mov.b32 	%r235, 0;
	mov.u32 	%r115, smem;
$L__BB1_19:
	.pragma "nounroll";
	shl.b32 	%r114, %r235, 2;
	add.s32 	%r116, %r115, %r114;
	st.shared.v4.f32 	[%r116], {%f16, %f16, %f16, %f16};
	st.shared.v4.f32 	[%r116+16], {%f16, %f16, %f16, %f16};
	st.shared.v4.f32 	[%r116+32], {%f16, %f16, %f16, %f16};
	st.shared.v4.f32 	[%r116+48], {%f16, %f16, %f16, %f16};
	add.s32 	%r235, %r235, 16;
	setp.ne.s32 	%p8, %r235, %r237;
	@%p8 bra 	$L__BB1_19;
$L__BB1_20:
	setp.eq.s32 	%p9, %r23, 0;
	@%p9 bra 	$L__BB1_29;
	and.b32  	%r28, %r106, 7;
	setp.lt.u32 	%p10, %r23, 8;
	@%p10 bra 	$L__BB1_23;
	shl.b32 	%r117, %r237, 2;
	mov.u32 	%r118, smem;
	add.s32 	%r119, %r118, %r117;
	st.shared.f32 	[%r119], %f16;
	st.shared.f32 	[%r119+4], %f16;
	st.shared.f32 	[%r119+8], %f16;
	st.shared.f32 	[%r119+12], %f16;
	st.shared.f32 	[%r119+16], %f16;
	st.shared.f32 	[%r119+20], %f16;
	st.shared.f32 	[%r119+24], %f16;
	st.shared.f32 	[%r119+28], %f16;
	add.s32 	%r237, %r237, 8;
$L__BB1_23:
	setp.eq.s32 	%p11, %r28, 0;
	@%p11 bra 	$L__BB1_29;
	and.b32  	%r31, %r106, 3;
	setp.lt.u32 	%p12, %r28, 4;
	@%p12 bra 	$L__BB1_26;
	shl.b32 	%r120, %r237, 2;
	mov.u32 	%r121, smem;
	add.s32 	%r122, %r121, %r120;
	st.shared.f32 	[%r122], %f16;
	st.shared.f32 	[%r122+4], %f16;
	st.shared.f32 	[%r122+8], %f16;
	st.shared.f32 	[%r122+12], %f16;
	add.s32 	%r237, %r237, 4;
$L__BB1_26:
	setp.eq.s32 	%p13, %r31, 0;
	@%p13 bra 	$L__BB1_29;
	mov.b32 	%r240, 0;
	mov.u32 	%r125, smem;
$L__BB1_28:
	.pragma "nounroll";
	shl.b32 	%r124, %r237, 2;
	add.s32 	%r126, %r125, %r124;
	st.shared.f32 	[%r126], %f16;
	add.s32 	%r237, %r237, 1;
	add.s32 	%r240, %r240, 1;
	setp.ne.s32 	%p14, %r240, %r31;
	@%p14 bra 	$L__BB1_28;
$L__BB1_29:
	bar.sync 	0;
	ld.shared.f32 	%f442, [smem];
	setp.lt.s32 	%p25, %r106, 2;
	@%p25 bra 	$L__BB1_42;
	add.s32 	%r38, %r106, -1;
	add.s32 	%r143, %r106, -2;
	and.b32  	%r39, %r38, 15;
	setp.lt.u32 	%p26, %r143, 15;
	mov.b32 	%r242, 1;
	@%p26 bra 	$L__BB1_33;
	and.b32  	%r40, %r38, -16;
	mov.b32 	%r246, 1;
$L__BB1_32:
	.pragma "nounroll";
	shl.b32 	%r145, %r246, 2;
	mov.u32 	%r146, smem;
	add.s32 	%r147, %r146, %r145;
	ld.shared.f32 	%f150, [%r147];
	max.f32 	%f151, %f442, %f150;
	ld.shared.v2.f32 	{%f152, %f153}, [%r147+4];
	max.f32 	%f154, %f151, %f152;
	max.f32 	%f155, %f154, %f153;
	ld.shared.v4.f32 	{%f156, %f157, %f158, %f159}, [%r147+12];
	max.f32 	%f160, %f155, %f156;
	max.f32 	%f161, %f160, %f157;
	max.f32 	%f162, %f161, %f158;
	max.f32 	%f163, %f162, %f159;
	ld.shared.v4.f32 	{%f164, %f165, %f166, %f167}, [%r147+28];
	max.f32 	%f168, %f163, %f164;
	max.f32 	%f169, %f168, %f165;
	max.f32 	%f170, %f169, %f166;
	max.f32 	%f171, %f170, %f167;
	ld.shared.v4.f32 	{%f172, %f173, %f174, %f175}, [%r147+44];
	max.f32 	%f176, %f171, %f172;
	max.f32 	%f177, %f176, %f173;
	max.f32 	%f178, %f177, %f174;
	max.f32 	%f179, %f178, %f175;
	ld.shared.f32 	%f180, [%r147+60];
	max.f32 	%f442, %f179, %f180;
	add.s32 	%r242, %r246, 16;
	add.s32 	%r148, %r246, 15;
	setp.eq.s32 	%p27, %r148, %r40;
	mov.u32 	%r246, %r242;
	@%p27 bra 	$L__BB1_33;
	bra.uni 	$L__BB1_32;
$L__BB1_33:
	setp.eq.s32 	%p28, %r39, 0;
	@%p28 bra 	$L__BB1_42;
	and.b32  	%r42, %r38, 7;
	setp.lt.u32 	%p29, %r39, 8;
	@%p29 bra 	$L__BB1_36;
	shl.b32 	%r149, %r242, 2;
	mov.u32 	%r150, smem;
	add.s32 	%r151, %r150, %r149;
	ld.shared.f32 	%f182, [%r151];
	max.f32 	%f183, %f442, %f182;
	ld.shared.f32 	%f184, [%r151+4];
	max.f32 	%f185, %f183, %f184;
	ld.shared.f32 	%f186, [%r151+8];
	max.f32 	%f187, %f185, %f186;
	ld.shared.f32 	%f188, [%r151+12];
	max.f32 	%f189, %f187, %f188;
	ld.shared.f32 	%f190, [%r151+16];
	max.f32 	%f191, %f189, %f190;
	ld.shared.f32 	%f192, [%r151+20];
	max.f32 	%f193, %f191, %f192;
	ld.shared.f32 	%f194, [%r151+24];
	max.f32 	%f195, %f193, %f194;
	ld.shared.f32 	%f196, [%r151+28];
	max.f32 	%f442, %f195, %f196;
	add.s32 	%r242, %r242, 8;
$L__BB1_36:
	setp.eq.s32 	%p30, %r42, 0;
	@%p30 bra 	$L__BB1_42;
	and.b32  	%r45, %r38, 3;
	setp.lt.u32 	%p31, %r42, 4;
	@%p31 bra 	$L__BB1_39;
	shl.b32 	%r152, %r242, 2;
	mov.u32 	%r153, smem;
	add.s32 	%r154, %r153, %r152;
	ld.shared.f32 	%f198, [%r154];
	max.f32 	%f199, %f442, %f198;
	ld.shared.f32 	%f200, [%r154+4];
	max.f32 	%f201, %f199, %f200;
	ld.shared.f32 	%f202, [%r154+8];
	max.f32 	%f203, %f201, %f202;
	ld.shared.f32 	%f204, [%r154+12];
	max.f32 	%f442, %f203, %f204;
	add.s32 	%r242, %r242, 4;
$L__BB1_39:
	setp.eq.s32 	%p32, %r45, 0;
	@%p32 bra 	$L__BB1_42;
	mov.b32 	%r245, 0;
	mov.u32 	%r157, smem;
$L__BB1_41:
	.pragma "nounroll";
	shl.b32 	%r156, %r242, 2;
	add.s32 	%r158, %r157, %r156;
	ld.shared.f32 	%f205, [%r158];
	max.f32 	%f442, %f442, %f205;
	add.s32 	%r242, %r242, 1;
	add.s32 	%r245, %r245, 1;
	setp.ne.s32 	%p33, %r245, %r45;
	@%p33 bra 	$L__BB1_41;
$L__BB1_42:
	setp.lt.s32 	%p34, %r106, 1;
	mov.f32 	%f448, 0f00000000;
	@%p34 bra 	$L__BB1_51;
	add.s32 	%r160, %r106, -1;
	and.b32  	%r52, %r106, 3;
	setp.lt.u32 	%p35, %r160, 3;
	mov.f32 	%f448, 0f00000000;
	mov.b32 	%r247, 0;
	@%p35 bra 	$L__BB1_46;
	and.b32  	%r247, %r106, 2147483644;
	mov.f32 	%f448, 0f00000000;
	mov.b32 	%r249, 0;
	mov.u32 	%r163, smem;
$L__BB1_45:
	.pragma "nounroll";
	shl.b32 	%r162, %r249, 2;
	add.s32 	%r164, %r163, %r162;
	ld.shared.v4.f32 	{%f210, %f211, %f212, %f213}, [%r164];
	sub.f32 	%f214, %f210, %f442;
	fma.rn.f32 	%f215, %f214, 0f3BBB989D, 0f3F000000;
	cvt.sat.f32.f32 	%f216, %f215;
	mov.f32 	%f217, 0f4B400001;
	mov.f32 	%f218, 0f437C0000;
	fma.rm.f32 	%f219, %f216, %f218, %f217;
	add.f32 	%f220, %f219, 0fCB40007F;
	neg.f32 	%f221, %f220;
	fma.rn.f32 	%f222, %f214, 0f3FB8AA3B, %f221;
	fma.rn.f32 	%f223, %f214, 0f32A57060, %f222;
	mov.b32 	%r165, %f219;
	shl.b32 	%r166, %r165, 23;
	mov.b32 	%f224, %r166;
	ex2.approx.ftz.f32 	%f225, %f223;
	mul.f32 	%f226, %f225, %f224;
	add.f32 	%f227, %f448, %f226;
	sub.f32 	%f228, %f211, %f442;
	fma.rn.f32 	%f229, %f228, 0f3BBB989D, 0f3F000000;
	cvt.sat.f32.f32 	%f230, %f229;
	fma.rm.f32 	%f231, %f230, %f218, %f217;
	add.f32 	%f232, %f231, 0fCB40007F;
	neg.f32 	%f233, %f232;
	fma.rn.f32 	%f234, %f228, 0f3FB8AA3B, %f233;
	fma.rn.f32 	%f235, %f228, 0f32A57060, %f234;
	mov.b32 	%r167, %f231;
	shl.b32 	%r168, %r167, 23;
	mov.b32 	%f236, %r168;
	ex2.approx.ftz.f32 	%f237, %f235;
	mul.f32 	%f238, %f237, %f236;
	add.f32 	%f239, %f227, %f238;
	sub.f32 	%f240, %f212, %f442;
	fma.rn.f32 	%f241, %f240, 0f3BBB989D, 0f3F000000;
	cvt.sat.f32.f32 	%f242, %f241;
	fma.rm.f32 	%f243, %f242, %f218, %f217;
	add.f32 	%f244, %f243, 0fCB40007F;
	neg.f32 	%f245, %f244;
	fma.rn.f32 	%f246, %f240, 0f3FB8AA3B, %f245;
	fma.rn.f32 	%f247, %f240, 0f32A57060, %f246;
	mov.b32 	%r169, %f243;
	shl.b32 	%r170, %r169, 23;
	mov.b32 	%f248, %r170;
	ex2.approx.ftz.f32 	%f249, %f247;
	mul.f32 	%f250, %f249, %f248;
	add.f32 	%f251, %f239, %f250;
	sub.f32 	%f252, %f213, %f442;
	fma.rn.f32 	%f253, %f252, 0f3BBB989D, 0f3F000000;
	cvt.sat.f32.f32 	%f254, %f253;
	fma.rm.f32 	%f255, %f254, %f218, %f217;
	add.f32 	%f256, %f255, 0fCB40007F;
	neg.f32 	%f257, %f256;
	fma.rn.f32 	%f258, %f252, 0f3FB8AA3B, %f257;
	fma.rn.f32 	%f259, %f252, 0f32A57060, %f258;
	mov.b32 	%r171, %f255;
	shl.b32 	%r172, %r171, 23;
	mov.b32 	%f260, %r172;
	ex2.approx.ftz.f32 	%f261, %f259;
	mul.f32 	%f262, %f261, %f260;
	st.shared.v4.f32 	[%r164], {%f226, %f238, %f250, %f262};
	add.f32 	%f448, %f251, %f262;
	add.s32 	%r249, %r249, 4;
	setp.eq.s32 	%p36, %r249, %r247;
	@%p36 bra 	$L__BB1_46;
	bra.uni 	$L__BB1_45;
$L__BB1_46:
	setp.eq.s32 	%p37, %r52, 0;
	@%p37 bra 	$L__BB1_51;
	setp.eq.s32 	%p38, %r52, 1;
	@%p38 bra 	$L__BB1_49;
	shl.b32 	%r173, %r247, 2;
	mov.u32 	%r174, smem;
	add.s32 	%r175, %r174, %r173;
	ld.shared.f32 	%f264, [%r175];
	sub.f32 	%f265, %f264, %f442;
	fma.rn.f32 	%f266, %f265, 0f3BBB989D, 0f3F000000;
	cvt.sat.f32.f32 	%f267, %f266;
	mov.f32 	%f268, 0f4B400001;
	mov.f32 	%f269, 0f437C0000;
	fma.rm.f32 	%f270, %f267, %f269, %f268;
	add.f32 	%f271, %f270, 0fCB40007F;
	neg.f32 	%f272, %f271;
	fma.rn.f32 	%f273, %f265, 0f3FB8AA3B, %f272;
	fma.rn.f32 	%f274, %f265, 0f32A57060, %f273;
	mov.b32 	%r176, %f270;
	shl.b32 	%r177, %r176, 23;
	mov.b32 	%f275, %r177;
	ex2.approx.ftz.f32 	%f276, %f274;
	mul.f32 	%f277, %f276, %f275;
	st.shared.f32 	[%r175], %f277;
	add.f32 	%f278, %f448, %f277;
	ld.shared.f32 	%f279, [%r175+4];
	sub.f32 	%f280, %f279, %f442;
	fma.rn.f32 	%f281, %f280, 0f3BBB989D, 0f3F000000;
	cvt.sat.f32.f32 	%f282, %f281;
	fma.rm.f32 	%f283, %f282, %f269, %f268;
	add.f32 	%f284, %f283, 0fCB40007F;
	neg.f32 	%f285, %f284;
	fma.rn.f32 	%f286, %f280, 0f3FB8AA3B, %f285;
	fma.rn.f32 	%f287, %f280, 0f32A57060, %f286;
	mov.b32 	%r178, %f283;
	shl.b32 	%r179, %r178, 23;
	mov.b32 	%f288, %r179;
	ex2.approx.ftz.f32 	%f289, %f287;
	mul.f32 	%f290, %f289, %f288;
	st.shared.f32 	[%r175+4], %f290;
	add.f32 	%f448, %f278, %f290;
	add.s32 	%r247, %r247, 2;
$L__BB1_49:
	and.b32  	%r180, %r106, 1;
	setp.eq.b32 	%p39, %r180, 1;
	not.pred 	%p40, %p39;
	@%p40 bra 	$L__BB1_51;
	shl.b32 	%r181, %r247, 2;
	mov.u32 	%r182, smem;
	add.s32 	%r183, %r182, %r181;
	ld.shared.f32 	%f291, [%r183];
	sub.f32 	%f292, %f291, %f442;
	fma.rn.f32 	%f293, %f292, 0f3BBB989D, 0f3F000000;
	cvt.sat.f32.f32 	%f294, %f293;
	mov.f32 	%f295, 0f4B400001;
	mov.f32 	%f296, 0f437C0000;
	fma.rm.f32 	%f297, %f294, %f296, %f295;
	add.f32 	%f298, %f297, 0fCB40007F;
	neg.f32 	%f299, %f298;
	fma.rn.f32 	%f300, %f292, 0f3FB8AA3B, %f299;
	fma.rn.f32 	%f301, %f292, 0f32A57060, %f300;
	mov.b32 	%r184, %f297;
	shl.b32 	%r185, %r184, 23;
	mov.b32 	%f302, %r185;
	ex2.approx.ftz.f32 	%f303, %f301;
	mul.f32 	%f304, %f303, %f302;
	st.shared.f32 	[%r183], %f304;
	add.f32 	%f448, %f448, %f304;
$L__BB1_51:
	setp.lt.s32 	%p41, %r106, 1;
	@%p41 bra 	$L__BB1_63;
	add.s32 	%r187, %r106, -1;
	and.b32  	%r59, %r106, 7;
	setp.lt.u32 	%p42, %r187, 7;
	mov.b32 	%r251, 0;
	@%p42 bra 	$L__BB1_55;
	and.b32  	%r251, %r106, 2147483640;
	mov.b32 	%r250, 0;
	mov.u32 	%r190, smem;
$L__BB1_54:
	.pragma "nounroll";
	shl.b32 	%r189, %r250, 2;
	add.s32 	%r191, %r190, %r189;
	ld.shared.v4.f32 	{%f305, %f306, %f307, %f308}, [%r191];
	div.rn.f32 	%f309, %f305, %f448;
	div.rn.f32 	%f310, %f306, %f448;
	div.rn.f32 	%f311, %f307, %f448;
	div.rn.f32 	%f312, %f308, %f448;
	st.shared.v4.f32 	[%r191], {%f309, %f310, %f311, %f312};
	ld.shared.v4.f32 	{%f313, %f314, %f315, %f316}, [%r191+16];
	div.rn.f32 	%f317, %f313, %f448;
	div.rn.f32 	%f318, %f314, %f448;
	div.rn.f32 	%f319, %f315, %f448;
	div.rn.f32 	%f320, %f316, %f448;
	st.shared.v4.f32 	[%r191+16], {%f317, %f318, %f319, %f320};
	add.s32 	%r250, %r250, 8;
	setp.ne.s32 	%p43, %r250, %r251;
	@%p43 bra 	$L__BB1_54;
$L__BB1_55:
	setp.eq.s32 	%p44, %r59, 0;
	@%p44 bra 	$L__BB1_63;
	and.b32  	%r66, %r106, 3;
	setp.lt.u32 	%p45, %r59, 4;
	@%p45 bra 	$L__BB1_58;
	shl.b32 	%r192, %r251, 2;
	mov.u32 	%r193, smem;
	add.s32 	%r194, %r193, %r192;
	ld.shared.f32 	%f321, [%r194];
	div.rn.f32 	%f322, %f321, %f448;
	st.shared.f32 	[%r194], %f322;
	ld.shared.f32 	%f323, [%r194+4];
	div.rn.f32 	%f324, %f323, %f448;
	st.shared.f32 	[%r194+4], %f324;
	ld.shared.f32 	%f325, [%r194+8];
	div.rn.f32 	%f326, %f325, %f448;
	st.shared.f32 	[%r194+8], %f326;
	ld.shared.f32 	%f327, [%r194+12];
	div.rn.f32 	%f328, %f327, %f448;
	st.shared.f32 	[%r194+12], %f328;
	add.s32 	%r251, %r251, 4;
$L__BB1_58:
	setp.eq.s32 	%p46, %r66, 0;
	@%p46 bra 	$L__BB1_63;
	setp.eq.s32 	%p47, %r66, 1;
	@%p47 bra 	$L__BB1_61;
	shl.b32 	%r195, %r251, 2;
	mov.u32 	%r196, smem;
	add.s32 	%r197, %r196, %r195;
	ld.shared.f32 	%f329, [%r197];
	div.rn.f32 	%f330, %f329, %f448;
	st.shared.f32 	[%r197], %f330;
	ld.shared.f32 	%f331, [%r197+4];
	div.rn.f32 	%f332, %f331, %f448;
	st.shared.f32 	[%r197+4], %f332;
	add.s32 	%r251, %r251, 2;
$L__BB1_61:
	and.b32  	%r198, %r106, 1;
	setp.eq.b32 	%p48, %r198, 1;
	not.pred 	%p49, %p48;
	@%p49 bra 	$L__BB1_63;
	shl.b32 	%r199, %r251, 2;
	mov.u32 	%r200, smem;
	add.s32 	%r201, %r200, %r199;
	ld.shared.f32 	%f333, [%r201];
	div.rn.f32 	%f334, %f333, %f448;
	st.shared.f32 	[%r201], %f334;
$L__BB1_63:
	setp.lt.s32 	%p50, %r107, 1;
	bar.sync 	0;
	@%p50 bra 	$L__BB1_91;
	setp.lt.s32 	%p51, %r106, 1;
	@%p51 bra 	$L__BB1_80;
	add.s32 	%r71, %r106, -1;
	and.b32  	%r72, %r106, 15;
	add.s32 	%r73, %r72, -1;
	and.b32  	%r74, %r106, 7;
	add.s32 	%r75, %r74, -1;
	and.b32  	%r76, %r106, 2147483632;
	and.b32  	%r77, %r106, 3;
	neg.s32 	%r78, %r76;
	shl.b32 	%r79, %r107, 4;
	mov.b32 	%r254, 0;
	mul.wide.u32 	%rd8, %r107, 4;
$L__BB1_66:
	setp.lt.u32 	%p60, %r71, 15;
	add.s32 	%r81, %r254, %r4;
	mov.f32 	%f457, 0f00000000;
	mov.b32 	%r259, 0;
	@%p60 bra 	$L__BB1_69;
	mov.u32 	%r217, smem;
	add.s32 	%r256, %r217, 32;
	mov.f32 	%f457, 0f00000000;
	mov.u32 	%r255, %r81;
	mov.u32 	%r257, %r78;
$L__BB1_68:
	.pragma "nounroll";
	ld.shared.v4.f32 	{%f338, %f339, %f340, %f341}, [%r256+-32];
	mul.wide.s32 	%rd36, %r255, 4;
	add.s64 	%rd37, %rd3, %rd36;
	ld.global.nc.f32 	%f342, [%rd37];
	fma.rn.f32 	%f343, %f338, %f342, %f457;
	mul.wide.u32 	%rd38, %r107, 4;
	add.s64 	%rd39, %rd37, %rd38;
	ld.global.nc.f32 	%f344, [%rd39];
	fma.rn.f32 	%f345, %f339, %f344, %f343;
	add.s64 	%rd40, %rd39, %rd38;
	ld.global.nc.f32 	%f346, [%rd40];
	fma.rn.f32 	%f347, %f340, %f346, %f345;
	add.s64 	%rd41, %rd40, %rd38;
	ld.global.nc.f32 	%f348, [%rd41];
	fma.rn.f32 	%f349, %f341, %f348, %f347;
	ld.shared.v4.f32 	{%f350, %f351, %f352, %f353}, [%r256+-16];
	add.s64 	%rd42, %rd41, %rd38;
	ld.global.nc.f32 	%f354, [%rd42];
	fma.rn.f32 	%f355, %f350, %f354, %f349;
	add.s64 	%rd43, %rd42, %rd38;
	ld.global.nc.f32 	%f356, [%rd43];
	fma.rn.f32 	%f357, %f351, %f356, %f355;
	add.s64 	%rd44, %rd43, %rd38;
	ld.global.nc.f32 	%f358, [%rd44];
	fma.rn.f32 	%f359, %f352, %f358, %f357;
	add.s64 	%rd45, %rd44, %rd38;
	ld.global.nc.f32 	%f360, [%rd45];
	fma.rn.f32 	%f361, %f353, %f360, %f359;
	ld.shared.v4.f32 	{%f362, %f363, %f364, %f365}, [%r256];
	add.s64 	%rd46, %rd45, %rd38;
	ld.global.nc.f32 	%f366, [%rd46];
	fma.rn.f32 	%f367, %f362, %f366, %f361;
	add.s64 	%rd47, %rd46, %rd38;
	ld.global.nc.f32 	%f368, [%rd47];
	fma.rn.f32 	%f369, %f363, %f368, %f367;
	add.s64 	%rd48, %rd47, %rd38;
	ld.global.nc.f32 	%f370, [%rd48];
	fma.rn.f32 	%f371, %f364, %f370, %f369;
	add.s64 	%rd49, %rd48, %rd38;
	ld.global.nc.f32 	%f372, [%rd49];
	fma.rn.f32 	%f373, %f365, %f372, %f371;
	ld.shared.v4.f32 	{%f374, %f375, %f376, %f377}, [%r256+16];
	add.s64 	%rd50, %rd49, %rd38;
	ld.global.nc.f32 	%f378, [%rd50];
	fma.rn.f32 	%f379, %f374, %f378, %f373;
	add.s64 	%rd51, %rd50, %rd38;
	ld.global.nc.f32 	%f380, [%rd51];
	fma.rn.f32 	%f381, %f375, %f380, %f379;
	add.s64 	%rd52, %rd51, %rd38;
	ld.global.nc.f32 	%f382, [%rd52];
	fma.rn.f32 	%f383, %f376, %f382, %f381;
	add.s64 	%rd53, %rd52, %rd38;
	ld.global.nc.f32 	%f384, [%rd53];
	fma.rn.f32 	%f457, %f377, %f384, %f383;
	add.s32 	%r257, %r257, 16;
	add.s32 	%r256, %r256, 64;
	add.s32 	%r255, %r255, %r79;
	setp.ne.s32 	%p61, %r257, 0;
	mov.u32 	%r259, %r76;
	@%p61 bra 	$L__BB1_68;
$L__BB1_69:
	setp.eq.s32 	%p62, %r72, 0;
	@%p62 bra 	$L__BB1_79;
	setp.lt.u32 	%p63, %r73, 7;
	@%p63 bra 	$L__BB1_72;
	mad.lo.s32 	%r218, %r259, %r107, %r81;
	shl.b32 	%r219, %r259, 2;
	mov.u32 	%r220, smem;
	add.s32 	%r221, %r220, %r219;
	ld.shared.f32 	%f386, [%r221];
	mul.wide.s32 	%rd54, %r218, 4;
	add.s64 	%rd55, %rd3, %rd54;
	ld.global.nc.f32 	%f387, [%rd55];
	fma.rn.f32 	%f388, %f386, %f387, %f457;
	ld.shared.f32 	%f389, [%r221+4];
	mul.wide.u32 	%rd56, %r107, 4;
	add.s64 	%rd57, %rd55, %rd56;
	ld.global.nc.f32 	%f390, [%rd57];
	fma.rn.f32 	%f391, %f389, %f390, %f388;
	ld.shared.f32 	%f392, [%r221+8];
	add.s64 	%rd58, %rd57, %rd56;
	ld.global.nc.f32 	%f393, [%rd58];
	fma.rn.f32 	%f394, %f392, %f393, %f391;
	ld.shared.f32 	%f395, [%r221+12];
	add.s64 	%rd59, %rd58, %rd56;
	ld.global.nc.f32 	%f396, [%rd59];
	fma.rn.f32 	%f397, %f395, %f396, %f394;
	ld.shared.f32 	%f398, [%r221+16];
	add.s64 	%rd60, %rd59, %rd56;
	ld.global.nc.f32 	%f399, [%rd60];
	fma.rn.f32 	%f400, %f398, %f399, %f397;
	ld.shared.f32 	%f401, [%r221+20];
	add.s64 	%rd61, %rd60, %rd56;
	ld.global.nc.f32 	%f402, [%rd61];
	fma.rn.f32 	%f403, %f401, %f402, %f400;
	ld.shared.f32 	%f404, [%r221+24];
	add.s64 	%rd62, %rd61, %rd56;
	ld.global.nc.f32 	%f405, [%rd62];
	fma.rn.f32 	%f406, %f404, %f405, %f403;
	ld.shared.f32 	%f407, [%r221+28];
	add.s64 	%rd63, %rd62, %rd56;
	ld.global.nc.f32 	%f408, [%rd63];
	fma.rn.f32 	%f457, %f407, %f408, %f406;
	add.s32 	%r259, %r259, 8;
$L__BB1_72:
	setp.eq.s32 	%p64, %r74, 0;
	@%p64 bra 	$L__BB1_79;
	setp.lt.u32 	%p65, %r75, 3;
	@%p65 bra 	$L__BB1_75;
	mad.lo.s32 	%r222, %r259, %r107, %r81;
	shl.b32 	%r223, %r259, 2;
	mov.u32 	%r224, smem;
	add.s32 	%r225, %r224, %r223;
	ld.shared.f32 	%f410, [%r225];
	mul.wide.s32 	%rd64, %r222, 4;
	add.s64 	%rd65, %rd3, %rd64;
	ld.global.nc.f32 	%f411, [%rd65];
	fma.rn.f32 	%f412, %f410, %f411, %f457;
	ld.shared.f32 	%f413, [%r225+4];
	add.s64 	%rd67, %rd65, %rd8;
	ld.global.nc.f32 	%f414, [%rd67];
	fma.rn.f32 	%f415, %f413, %f414, %f412;
	ld.shared.f32 	%f416, [%r225+8];
	add.s64 	%rd68, %rd67, %rd8;
	ld.global.nc.f32 	%f417, [%rd68];
	fma.rn.f32 	%f418, %f416, %f417, %f415;
	ld.shared.f32 	%f419, [%r225+12];
	add.s64 	%rd69, %rd68, %rd8;
	ld.global.nc.f32 	%f420, [%rd69];
	fma.rn.f32 	%f457, %f419, %f420, %f418;
	add.s32 	%r259, %r259, 4;
$L__BB1_75:
	setp.eq.s32 	%p66, %r77, 0;
	@%p66 bra 	$L__BB1_79;
	setp.eq.s32 	%p67, %r77, 1;
	mad.lo.s32 	%r226, %r259, %r107, %r81;
	shl.b32 	%r227, %r259, 2;
	mov.u32 	%r228, smem;
	add.s32 	%r93, %r228, %r227;
	ld.shared.f32 	%f421, [%r93];
	mul.wide.s32 	%rd70, %r226, 4;
	add.s64 	%rd7, %rd3, %rd70;
	ld.global.nc.f32 	%f422, [%rd7];
	fma.rn.f32 	%f457, %f421, %f422, %f457;
	@%p67 bra 	$L__BB1_79;
	setp.eq.s32 	%p68, %r77, 2;
	ld.shared.f32 	%f423, [%r93+4];
	add.s64 	%rd9, %rd7, %rd8;
	ld.global.nc.f32 	%f424, [%rd9];
	fma.rn.f32 	%f457, %f423, %f424, %f457;
	@%p68 bra 	$L__BB1_79;
	ld.shared.f32 	%f425, [%r93+8];
	add.s64 	%rd71, %rd9, %rd8;
	ld.global.nc.f32 	%f426, [%rd71];
	fma.rn.f32 	%f457, %f425, %f426, %f457;
$L__BB1_79:
	add.s32 	%r229, %r81, %r5;
	mul.wide.s32 	%rd72, %r229, 4;
	add.s64 	%rd73, %rd4, %rd72;
	st.global.f32 	[%rd73], %f457;
	add.s32 	%r254, %r254, 1;
	setp.eq.s32 	%p69, %r254, %r107;
	@%p69 bra 	$L__BB1_91;
	bra.uni 	$L__BB1_66;
$L__BB1_80:
	add.s32 	%r203, %r107, -1;
	and.b32  	%r95, %r107, 7;
	setp.lt.u32 	%p52, %r203, 7;
	mov.b32 	%r263, 0;
	@%p52 bra 	$L__BB1_83;
	and.b32  	%r263, %r107, 2147483640;
	mov.b32 	%r261, 0;
$L__BB1_82:
	.pragma "nounroll";
	add.s32 	%r205, %r261, %r6;
	mul.wide.s32 	%rd28, %r205, 4;
	add.s64 	%rd29, %rd4, %rd28;
	mov.b32 	%r206, 0;
	st.global.u32 	[%rd29], %r206;
	st.global.u32 	[%rd29+4], %r206;
	st.global.u32 	[%rd29+8], %r206;
	st.global.u32 	[%rd29+12], %r206;
	st.global.u32 	[%rd29+16], %r206;
	st.global.u32 	[%rd29+20], %r206;
	st.global.u32 	[%rd29+24], %r206;
	st.global.u32 	[%rd29+28], %r206;
	add.s32 	%r261, %r261, 8;
	setp.ne.s32 	%p53, %r261, %r263;
	@%p53 bra 	$L__BB1_82;
$L__BB1_83:
	setp.eq.s32 	%p54, %r95, 0;
	@%p54 bra 	$L__BB1_91;
	and.b32  	%r100, %r107, 3;
	setp.lt.u32 	%p55, %r95, 4;
	@%p55 bra 	$L__BB1_86;
	add.s32 	%r207, %r263, %r6;
	mul.wide.s32 	%rd30, %r207, 4;
	add.s64 	%rd31, %rd4, %rd30;
	mov.b32 	%r208, 0;
	st.global.u32 	[%rd31], %r208;
	st.global.u32 	[%rd31+4], %r208;
	st.global.u32 	[%rd31+8], %r208;
	st.global.u32 	[%rd31+12], %r208;
	add.s32 	%r263, %r263, 4;
$L__BB1_86:
	setp.eq.s32 	%p56, %r100, 0;
	@%p56 bra 	$L__BB1_91;
	setp.eq.s32 	%p57, %r100, 1;
	@%p57 bra 	$L__BB1_89;
	add.s32 	%r209, %r263, %r6;
	mul.wide.s32 	%rd32, %r209, 4;
	add.s64 	%rd33, %rd4, %rd32;
	mov.b32 	%r210, 0;
	st.global.u32 	[%rd33], %r210;
	st.global.u32 	[%rd33+4], %r210;
	add.s32 	%r263, %r263, 2;
$L__BB1_89:
	and.b32  	%r211, %r107, 1;
	setp.eq.b32 	%p58, %r211, 1;
	not.pred 	%p59, %p58;
	@%p59 bra 	$L__BB1_91;
	add.s32 	%r212, %r263, %r6;
	mul.wide.s32 	%rd34, %r212, 4;
	add.s64 	%rd35, %rd4, %rd34;
	mov.b32 	%r213, 0;
	st.global.u32 	[%rd35], %r213;
$L__BB1_91:
	ret;

}
	// .globl	_Z18ssm_selective_scanPKfS0_S0_S0_S0_Pfiiii
.visible .entry _Z18ssm_selective_scanPKfS0_S0_S0_S0_Pfiiii(
	.param .u64 .ptr .align 1 _Z18ssm_selective_scanPKfS0_S0_S0_S0_Pfiiii_param_0,
	.param .u64 .ptr .align 1 _Z18ssm_selective_scanPKfS0_S0_S0_S0_Pfiiii_param_1,
	.param .u64 .ptr .align 1 _Z18ssm_selective_scanPKfS0_S0_S0_S0_Pfiiii_param_2,
	.param .u64 .ptr .align 1 _Z18ssm_selective_scanPKfS0_S0_S0_S0_Pfiiii_param_3,
	.param .u64 .ptr .align 1 _Z18ssm_selective_scanPKfS0_S0_S0_S0_Pfiiii_param_4,
	.param .u64 .ptr .align 1 _Z18ssm_selective_scanPKfS0_S0_S0_S0_Pfiiii_param_5,
	.param .u32 _Z18ssm_selective_scanPKfS0_S0_S0_S0_Pfiiii_param_6,
	.param .u32 _Z18ssm_selective_scanPKfS0_S0_S0_S0_Pfiiii_param_7,
	.param .u32 _Z18ssm_selective_scanPKfS0_S0_S0_S0_Pfiiii_param_8,
	.param .u32 _Z18ssm_selective_scanPKfS0_S0_S0_S0_Pfiiii_param_9
)
{
	.reg .pred 	%p<23>;
	.reg .b32 	%r<100>;
	.reg .b32 	%f<256>;
	.reg .b64 	%rd<49>;

	ld.param.u64 	%rd12, [_Z18ssm_selective_scanPKfS0_S0_S0_S0_Pfiiii_param_0];
	ld.param.u64 	%rd14, [_Z18ssm_selective_scanPKfS0_S0_S0_S0_Pfiiii_param_1];
	ld.param.u64 	%rd15, [_Z18ssm_selective_scanPKfS0_S0_S0_S0_Pfiiii_param_2];
	ld.param.u64 	%rd16, [_Z18ssm_selective_scanPKfS0_S0_S0_S0_Pfiiii_param_3];
	ld.param.u64 	%rd17, [_Z18ssm_selective_scanPKfS0_S0_S0_S0_Pfiiii_param_4];
	ld.param.u64 	%rd13, [_Z18ssm_selective_scanPKfS0_S0_S0_S0_Pfiiii_param_5];
	ld.param.u32 	%r35, [_Z18ssm_selective_scanPKfS0_S0_S0_S0_Pfiiii_param_6];
	ld.param.u32 	%r32, [_Z18ssm_selective_scanPKfS0_S0_S0_S0_Pfiiii_param_7];
	ld.param.u32 	%r33, [_Z18ssm_selective_scanPKfS0_S0_S0_S0_Pfiiii_param_8];
	ld.param.u32 	%r34, [_Z18ssm_selective_scanPKfS0_S0_S0_S0_Pfiiii_param_9];
	cvta.to.global.u64 	%rd1, %rd16;
	cvta.to.global.u64 	%rd2, %rd15;
	cvta.to.global.u64 	%rd3, %rd14;
	cvta.to.global.u64 	%rd4, %rd17;
	mov.u32 	%r1, %ctaid.x;
	mov.u32 	%r2, %tid.x;
	setp.ge.s32 	%p1, %r1, %r35;
	setp.ge.s32 	%p2, %r2, %r33;
	or.pred  	%p3, %p1, %p2;
	@%p3 bra 	$L__BB2_29;
	setp.ge.u32 	%p4, %r2, %r34;
	@%p4 bra 	$L__BB2_3;
	shl.b32 	%r36, %r2, 2;
	mov.u32 	%r37, state;
	add.s32 	%r38, %r37, %r36;
	mov.b32 	%r39, 0;
	st.shared.u32 	[%r38], %r39;
$L__BB2_3:
	bar.sync 	0;
	setp.lt.s32 	%p5, %r32, 1;
	@%p5 bra 	$L__BB2_29;
	mul.lo.s32 	%r3, %r32, %r1;
	mul.lo.s32 	%r41, %r34, %r2;
	and.b32  	%r4, %r34, 3;
	and.b32  	%r5, %r34, 15;
	and.b32  	%r6, %r34, 7;
	and.b32  	%r7, %r34, 2147483644;
	and.b32  	%r8, %r34, 1;
	and.b32  	%r9, %r34, 2147483632;
	neg.s32 	%r10, %r7;
	cvt.u64.u32 	%rd5, %r41;
	cvta.to.global.u64 	%rd6, %rd12;
	cvta.to.global.u64 	%rd7, %rd13;
	mov.b32 	%r90, 0;
$L__BB2_5:
	setp.lt.s32 	%p6, %r34, 1;
	add.s32 	%r42, %r90, %r3;
	mad.lo.s32 	%r12, %r42, %r33, %r2;
	mul.wide.s32 	%rd18, %r12, 4;
	add.s64 	%rd19, %rd6, %rd18;
	ld.global.nc.f32 	%f1, [%rd19];
	mul.lo.s32 	%r13, %r42, %r34;
	@%p6 bra 	$L__BB2_14;
	setp.lt.u32 	%p7, %r34, 4;
	mov.b32 	%r95, 0;
	@%p7 bra 	$L__BB2_9;
	shl.b64 	%rd20, %rd5, 2;
	add.s64 	%rd21, %rd20, %rd2;
	add.s64 	%rd48, %rd21, 8;
	mov.u32 	%r92, state;
	mov.u32 	%r91, %r13;
	mov.u32 	%r93, %r10;
$L__BB2_8:
	.pragma "nounroll";
	mul.wide.s32 	%rd22, %r91, 4;
	add.s64 	%rd23, %rd3, %rd22;
	add.s64 	%rd24, %rd1, %rd22;
	ld.global.nc.f32 	%f16, [%rd23];
	ld.global.nc.f32 	%f17, [%rd48+-8];
	ld.global.nc.f32 	%f18, [%rd24];
	neg.f32 	%f19, %f16;
	mul.f32 	%f20, %f17, %f19;
	mul.f32 	%f21, %f16, %f18;
	fma.rn.f32 	%f22, %f20, 0f3BBB989D, 0f3F000000;
	cvt.sat.f32.f32 	%f23, %f22;
	mov.f32 	%f24, 0f4B400001;
	mov.f32 	%f25, 0f437C0000;
	fma.rm.f32 	%f26, %f23, %f25, %f24;
	add.f32 	%f27, %f26, 0fCB40007F;
	neg.f32 	%f28, %f27;
	fma.rn.f32 	%f29, %f20, 0f3FB8AA3B, %f28;
	fma.rn.f32 	%f30, %f20, 0f32A57060, %f29;
	mov.b32 	%r45, %f26;
	shl.b32 	%r46, %r45, 23;
	mov.b32 	%f31, %r46;
	ex2.approx.ftz.f32 	%f32, %f30;
	mul.f32 	%f33, %f32, %f31;
	ld.shared.v4.f32 	{%f34, %f35, %f36, %f37}, [%r92];
	mul.f32 	%f38, %f34, %f33;
	fma.rn.f32 	%f39, %f1, %f21, %f38;
	ld.global.nc.f32 	%f40, [%rd23+4];
	ld.global.nc.f32 	%f41, [%rd48+-4];
	ld.global.nc.f32 	%f42, [%rd24+4];
	neg.f32 	%f43, %f40;
	mul.f32 	%f44, %f41, %f43;
	mul.f32 	%f45, %f40, %f42;
	fma.rn.f32 	%f46, %f44, 0f3BBB989D, 0f3F000000;
	cvt.sat.f32.f32 	%f47, %f46;
	fma.rm.f32 	%f48, %f47, %f25, %f24;
	add.f32 	%f49, %f48, 0fCB40007F;
	neg.f32 	%f50, %f49;
	fma.rn.f32 	%f51, %f44, 0f3FB8AA3B, %f50;
	fma.rn.f32 	%f52, %f44, 0f32A57060, %f51;
	mov.b32 	%r47, %f48;
	shl.b32 	%r48, %r47, 23;
	mov.b32 	%f53, %r48;
	ex2.approx.ftz.f32 	%f54, %f52;
	mul.f32 	%f55, %f54, %f53;
	mul.f32 	%f56, %f35, %f55;
	fma.rn.f32 	%f57, %f1, %f45, %f56;
	ld.global.nc.f32 	%f58, [%rd23+8];
	ld.global.nc.f32 	%f59, [%rd48];
	ld.global.nc.f32 	%f60, [%rd24+8];
	neg.f32 	%f61, %f58;
	mul.f32 	%f62, %f59, %f61;
	mul.f32 	%f63, %f58, %f60;
	fma.rn.f32 	%f64, %f62, 0f3BBB989D, 0f3F000000;
	cvt.sat.f32.f32 	%f65, %f64;
	fma.rm.f32 	%f66, %f65, %f25, %f24;
	add.f32 	%f67, %f66, 0fCB40007F;
	neg.f32 	%f68, %f67;
	fma.rn.f32 	%f69, %f62, 0f3FB8AA3B, %f68;
	fma.rn.f32 	%f70, %f62, 0f32A57060, %f69;
	mov.b32 	%r49, %f66;
	shl.b32 	%r50, %r49, 23;
	mov.b32 	%f71, %r50;
	ex2.approx.ftz.f32 	%f72, %f70;
	mul.f32 	%f73, %f72, %f71;
	mul.f32 	%f74, %f36, %f73;
	fma.rn.f32 	%f75, %f1, %f63, %f74;
	ld.global.nc.f32 	%f76, [%rd23+12];
	ld.global.nc.f32 	%f77, [%rd48+4];
	ld.global.nc.f32 	%f78, [%rd24+12];
	neg.f32 	%f79, %f76;
	mul.f32 	%f80, %f77, %f79;
	mul.f32 	%f81, %f76, %f78;
	fma.rn.f32 	%f82, %f80, 0f3BBB989D, 0f3F000000;
	cvt.sat.f32.f32 	%f83, %f82;
	fma.rm.f32 	%f84, %f83, %f25, %f24;
	add.f32 	%f85, %f84, 0fCB40007F;
	neg.f32 	%f86, %f85;
	fma.rn.f32 	%f87, %f80, 0f3FB8AA3B, %f86;
	fma.rn.f32 	%f88, %f80, 0f32A57060, %f87;
	mov.b32 	%r51, %f84;
	shl.b32 	%r52, %r51, 23;
	mov.b32 	%f89, %r52;
	ex2.approx.ftz.f32 	%f90, %f88;
	mul.f32 	%f91, %f90, %f89;
	mul.f32 	%f92, %f37, %f91;
	fma.rn.f32 	%f93, %f1, %f81, %f92;
	st.shared.v4.f32 	[%r92], {%f39, %f57, %f75, %f93};
	add.s32 	%r93, %r93, 4;
	add.s32 	%r92, %r92, 16;
	add.s32 	%r91, %r91, 4;
	add.s64 	%rd48, %rd48, 16;
	setp.ne.s32 	%p8, %r93, 0;
	mov.u32 	%r95, %r7;
	@%p8 bra 	$L__BB2_8;
$L__BB2_9:
	setp.eq.s32 	%p9, %r4, 0;
	@%p9 bra 	$L__BB2_14;
	setp.eq.s32 	%p10, %r4, 1;
	@%p10 bra 	$L__BB2_12;
	cvt.u32.u64 	%r53, %rd5;
	add.s32 	%r54, %r95, %r13;
	mul.wide.s32 	%rd25, %r54, 4;
	add.s64 	%rd26, %rd3, %rd25;
	ld.global.nc.f32 	%f94, [%rd26];
	add.s32 	%r55, %r95, %r53;
	mul.wide.u32 	%rd27, %r55, 4;
	add.s64 	%rd28, %rd2, %rd27;
	ld.global.nc.f32 	%f95, [%rd28];
	add.s64 	%rd29, %rd1, %rd25;
	ld.global.nc.f32 	%f96, [%rd29];
	neg.f32 	%f97, %f94;
	mul.f32 	%f98, %f95, %f97;
	mul.f32 	%f99, %f94, %f96;
	fma.rn.f32 	%f100, %f98, 0f3BBB989D, 0f3F000000;
	cvt.sat.f32.f32 	%f101, %f100;
	mov.f32 	%f102, 0f4B400001;
	mov.f32 	%f103, 0f437C0000;
	fma.rm.f32 	%f104, %f101, %f103, %f102;
	add.f32 	%f105, %f104, 0fCB40007F;
	neg.f32 	%f106, %f105;
	fma.rn.f32 	%f107, %f98, 0f3FB8AA3B, %f106;
	fma.rn.f32 	%f108, %f98, 0f32A57060, %f107;
	mov.b32 	%r56, %f104;
	shl.b32 	%r57, %r56, 23;
	mov.b32 	%f109, %r57;
	ex2.approx.ftz.f32 	%f110, %f108;
	mul.f32 	%f111, %f110, %f109;
	shl.b32 	%r58, %r95, 2;
	mov.u32 	%r59, state;
	add.s32 	%r60, %r59, %r58;
	ld.shared.f32 	%f112, [%r60];
	mul.f32 	%f113, %f112, %f111;
	fma.rn.f32 	%f114, %f1, %f99, %f113;
	st.shared.f32 	[%r60], %f114;
	ld.global.nc.f32 	%f115, [%rd26+4];
	cvt.u64.u32 	%rd30, %r95;
	add.s64 	%rd31, %rd30, %rd5;
	shl.b64 	%rd32, %rd31, 2;
	add.s64 	%rd33, %rd2, %rd32;
	ld.global.nc.f32 	%f116, [%rd33+4];
	ld.global.nc.f32 	%f117, [%rd29+4];
	neg.f32 	%f118, %f115;
	mul.f32 	%f119, %f116, %f118;
	mul.f32 	%f120, %f115, %f117;
	fma.rn.f32 	%f121, %f119, 0f3BBB989D, 0f3F000000;
	cvt.sat.f32.f32 	%f122, %f121;
	fma.rm.f32 	%f123, %f122, %f103, %f102;
	add.f32 	%f124, %f123, 0fCB40007F;
	neg.f32 	%f125, %f124;
	fma.rn.f32 	%f126, %f119, 0f3FB8AA3B, %f125;
	fma.rn.f32 	%f127, %f119, 0f32A57060, %f126;
	mov.b32 	%r61, %f123;
	shl.b32 	%r62, %r61, 23;
	mov.b32 	%f128, %r62;
	ex2.approx.ftz.f32 	%f129, %f127;
	mul.f32 	%f130, %f129, %f128;
	ld.shared.f32 	%f131, [%r60+4];
	mul.f32 	%f132, %f131, %f130;
	fma.rn.f32 	%f133, %f1, %f120, %f132;
	st.shared.f32 	[%r60+4], %f133;
	add.s32 	%r95, %r95, 2;
$L__BB2_12:
	setp.eq.s32 	%p11, %r8, 0;
	@%p11 bra 	$L__BB2_14;
	cvt.u32.u64 	%r63, %rd5;
	add.s32 	%r64, %r95, %r13;
	mul.wide.s32 	%rd34, %r64, 4;
	add.s64 	%rd35, %rd3, %rd34;
	ld.global.nc.f32 	%f134, [%rd35];
	add.s32 	%r65, %r95, %r63;
	mul.wide.u32 	%rd36, %r65, 4;
	add.s64 	%rd37, %rd2, %rd36;
	ld.global.nc.f32 	%f135, [%rd37];
	add.s64 	%rd38, %rd1, %rd34;
	ld.global.nc.f32 	%f136, [%rd38];
	neg.f32 	%f137, %f134;
	mul.f32 	%f138, %f135, %f137;
	mul.f32 	%f139, %f134, %f136;
	fma.rn.f32 	%f140, %f138, 0f3BBB989D, 0f3F000000;
	cvt.sat.f32.f32 	%f141, %f140;
	mov.f32 	%f142, 0f4B400001;
	mov.f32 	%f143, 0f437C0000;
	fma.rm.f32 	%f144, %f141, %f143, %f142;
	add.f32 	%f145, %f144, 0fCB40007F;
	neg.f32 	%f146, %f145;
	fma.rn.f32 	%f147, %f138, 0f3FB8AA3B, %f146;
	fma.rn.f32 	%f148, %f138, 0f32A57060, %f147;
	mov.b32 	%r66, %f144;
	shl.b32 	%r67, %r66, 23;
	mov.b32 	%f149, %r67;
	ex2.approx.ftz.f32 	%f150, %f148;
	mul.f32 	%f151, %f150, %f149;
	shl.b32 	%r68, %r95, 2;
	mov.u32 	%r69, state;
	add.s32 	%r70, %r69, %r68;
	ld.shared.f32 	%f152, [%r70];
	mul.f32 	%f153, %f152, %f151;
	fma.rn.f32 	%f154, %f1, %f139, %f153;
	st.shared.f32 	[%r70], %f154;
$L__BB2_14:
	setp.lt.s32 	%p12, %r34, 1;
	bar.sync 	0;
	mov.f32 	%f255, 0f00000000;
	@%p12 bra 	$L__BB2_28;
	setp.lt.u32 	%p13, %r34, 16;
	mov.f32 	%f255, 0f00000000;
	mov.b32 	%r98, 0;
	@%p13 bra 	$L__BB2_18;
	mov.f32 	%f255, 0f00000000;
	mov.b32 	%r96, 0;
$L__BB2_17:
	.pragma "nounroll";
	add.s32 	%r73, %r96, %r13;
	mul.wide.s32 	%rd39, %r73, 4;
	add.s64 	%rd40, %rd4, %rd39;
	ld.global.nc.f32 	%f159, [%rd40];
	shl.b32 	%r74, %r96, 2;
	mov.u32 	%r75, state;
	add.s32 	%r76, %r75, %r74;
	ld.shared.v4.f32 	{%f160, %f161, %f162, %f163}, [%r76];
	fma.rn.f32 	%f164, %f159, %f160, %f255;
	ld.global.nc.f32 	%f165, [%rd40+4];
	fma.rn.f32 	%f166, %f165, %f161, %f164;
	ld.global.nc.f32 	%f167, [%rd40+8];
	fma.rn.f32 	%f168, %f167, %f162, %f166;
	ld.global.nc.f32 	%f169, [%rd40+12];
	fma.rn.f32 	%f170, %f169, %f163, %f168;
	ld.global.nc.f32 	%f171, [%rd40+16];
	ld.shared.v4.f32 	{%f172, %f173, %f174, %f175}, [%r76+16];
	fma.rn.f32 	%f176, %f171, %f172, %f170;
	ld.global.nc.f32 	%f177, [%rd40+20];
	fma.rn.f32 	%f178, %f177, %f173, %f176;
	ld.global.nc.f32 	%f179, [%rd40+24];
	fma.rn.f32 	%f180, %f179, %f174, %f178;
	ld.global.nc.f32 	%f181, [%rd40+28];
	fma.rn.f32 	%f182, %f181, %f175, %f180;
	ld.global.nc.f32 	%f183, [%rd40+32];
	ld.shared.v4.f32 	{%f184, %f185, %f186, %f187}, [%r76+32];
	fma.rn.f32 	%f188, %f183, %f184, %f182;
	ld.global.nc.f32 	%f189, [%rd40+36];
	fma.rn.f32 	%f190, %f189, %f185, %f188;
	ld.global.nc.f32 	%f191, [%rd40+40];
	fma.rn.f32 	%f192, %f191, %f186, %f190;
	ld.global.nc.f32 	%f193, [%rd40+44];
	fma.rn.f32 	%f194, %f193, %f187, %f192;
	ld.global.nc.f32 	%f195, [%rd40+48];
	ld.shared.v4.f32 	{%f196, %f197, %f198, %f199}, [%r76+48];
	fma.rn.f32 	%f200, %f195, %f196, %f194;
	ld.global.nc.f32 	%f201, [%rd40+52];
	fma.rn.f32 	%f202, %f201, %f197, %f200;
	ld.global.nc.f32 	%f203, [%rd40+56];
	fma.rn.f32 	%f204, %f203, %f198, %f202;
	ld.global.nc.f32 	%f205, [%rd40+60];
	fma.rn.f32 	%f255, %f205, %f199, %f204;
	add.s32 	%r96, %r96, 16;
	setp.ne.s32 	%p14, %r96, %r9;
	mov.u32 	%r98, %r9;
	@%p14 bra 	$L__BB2_17;
$L__BB2_18:
	setp.eq.s32 	%p15, %r5, 0;
	@%p15 bra 	$L__BB2_28;
	add.s32 	%r77, %r5, -1;
	setp.lt.u32 	%p16, %r77, 7;
	@%p16 bra 	$L__BB2_21;
	add.s32 	%r78, %r98, %r13;
	mul.wide.s32 	%rd41, %r78, 4;
	add.s64 	%rd42, %rd4, %rd41;
	ld.global.nc.f32 	%f207, [%rd42];
	shl.b32 	%r79, %r98, 2;
	mov.u32 	%r80, state;
	add.s32 	%r81, %r80, %r79;
	ld.shared.f32 	%f208, [%r81];
	fma.rn.f32 	%f209, %f207, %f208, %f255;
	ld.global.nc.f32 	%f210, [%rd42+4];
	ld.shared.f32 	%f211, [%r81+4];
	fma.rn.f32 	%f212, %f210, %f211, %f209;
	ld.global.nc.f32 	%f213, [%rd42+8];
	ld.shared.f32 	%f214, [%r81+8];
	fma.rn.f32 	%f215, %f213, %f214, %f212;
	ld.global.nc.f32 	%f216, [%rd42+12];
	ld.shared.f32 	%f217, [%r81+12];
	fma.rn.f32 	%f218, %f216, %f217, %f215;
	ld.global.nc.f32 	%f219, [%rd42+16];
	ld.shared.f32 	%f220, [%r81+16];
	fma.rn.f32 	%f221, %f219, %f220, %f218;
	ld.global.nc.f32 	%f222, [%rd42+20];
	ld.shared.f32 	%f223, [%r81+20];
	fma.rn.f32 	%f224, %f222, %f223, %f221;
	ld.global.nc.f32 	%f225, [%rd42+24];
	ld.shared.f32 	%f226, [%r81+24];
	fma.rn.f32 	%f227, %f225, %f226, %f224;
	ld.global.nc.f32 	%f228, [%rd42+28];
	ld.shared.f32 	%f229, [%r81+28];
	fma.rn.f32 	%f255, %f228, %f229, %f227;
	add.s32 	%r98, %r98, 8;
$L__BB2_21:
	setp.eq.s32 	%p17, %r6, 0;
	@%p17 bra 	$L__BB2_28;
	add.s32 	%r82, %r6, -1;
	setp.lt.u32 	%p18, %r82, 3;
	@%p18 bra 	$L__BB2_24;
	add.s32 	%r83, %r98, %r13;
	mul.wide.s32 	%rd43, %r83, 4;
	add.s64 	%rd44, %rd4, %rd43;
	ld.global.nc.f32 	%f231, [%rd44];
	shl.b32 	%r84, %r98, 2;
	mov.u32 	%r85, state;
	add.s32 	%r86, %r85, %r84;
	ld.shared.f32 	%f232, [%r86];
	fma.rn.f32 	%f233, %f231, %f232, %f255;
	ld.global.nc.f32 	%f234, [%rd44+4];
	ld.shared.f32 	%f235, [%r86+4];
	fma.rn.f32 	%f236, %f234, %f235, %f233;
	ld.global.nc.f32 	%f237, [%rd44+8];
	ld.shared.f32 	%f238, [%r86+8];
	fma.rn.f32 	%f239, %f237, %f238, %f236;
	ld.global.nc.f32 	%f240, [%rd44+12];
	ld.shared.f32 	%f241, [%r86+12];
	fma.rn.f32 	%f255, %f240, %f241, %f239;
	add.s32 	%r98, %r98, 4;
$L__BB2_24:
	setp.eq.s32 	%p19, %r4, 0;
	@%p19 bra 	$L__BB2_28;
	setp.eq.s32 	%p20, %r4, 1;
	add.s32 	%r87, %r98, %r13;
	mul.wide.s32 	%rd45, %r87, 4;
	add.s64 	%rd11, %rd4, %rd45;
	ld.global.nc.f32 	%f242, [%rd11];
	shl.b32 	%r88, %r98, 2;
	mov.u32 	%r89, state;
	add.s32 	%r30, %r89, %r88;
	ld.shared.f32 	%f243, [%r30];
	fma.rn.f32 	%f255, %f242, %f243, %f255;
	@%p20 bra 	$L__BB2_28;
	setp.eq.s32 	%p21, %r4, 2;
	ld.global.nc.f32 	%f244, [%rd11+4];
	ld.shared.f32 	%f245, [%r30+4];
	fma.rn.f32 	%f255, %f244, %f245, %f255;
	@%p21 bra 	$L__BB2_28;
	ld.global.nc.f32 	%f246, [%rd11+8];
	ld.shared.f32 	%f247, [%r30+8];
	fma.rn.f32 	%f255, %f246, %f247, %f255;
$L__BB2_28:
	mul.wide.s32 	%rd46, %r12, 4;
	add.s64 	%rd47, %rd7, %rd46;
	st.global.f32 	[%rd47], %f255;
	bar.sync 	0;
	add.s32 	%r90, %r90, 1;
	setp.ne.s32 	%p22, %r90, %r32;
	@%p22 bra 	$L__BB2_5;
$L__BB2_29:
	ret;

}
	// .globl	_Z14data_transformPKfPffii
.visible .entry _Z14data_transformPKfPffii(
	.param .u64 .ptr .align 1 _Z14data_transformPKfPffii_param_0,
	.param .u64 .ptr .align 1 _Z14data_transformPKfPffii_param_1,
	.param .f32 _Z14data_transformPKfPffii_param_2,
	.param .u32 _Z14data_transformPKfPffii_param_3,
	.param .u32 _Z14data_transformPKfPffii_param_4
)
{
	.reg .pred 	%p<4>;
	.reg .b32 	%r<11>;
	.reg .b32 	%f<4>;
	.reg .b64 	%rd<8>;

	ld.param.u64 	%rd1, [_Z14data_transformPKfPffii_param_0];
	ld.param.u64 	%rd2, [_Z14data_transformPKfPffii_param_1];
	ld.param.f32 	%f1, [_Z14data_transformPKfPffii_param_2];
	ld.param.u32 	%r4, [_Z14data_transformPKfPffii_param_3];
	ld.param.u32 	%r5, [_Z14data_transformPKfPffii_param_4];
	mov.u32 	%r1, %ctaid.x;
	mov.u32 	%r6, %tid.x;
	mov.u32 	%r7, %ctaid.y;
	mov.u32 	%r8, %ntid.x;
	mad.lo.s32 	%r9, %r7, %r8, %r6;
	setp.ge.s32 	%p1, %r1, %r4;
	setp.ge.s32 	%p2, %r9, %r5;
	or.pred  	%p3, %p1, %p2;
	@%p3 bra 	$L__BB3_2;
	cvta.to.global.u64 	%rd3, %rd1;
	cvta.to.global.u64 	%rd4, %rd2;
	mad.lo.s32 	%r10, %r5, %r1, %r9;
	mul.wide.u32 	%rd5, %r10, 4;
	add.s64 	%rd6, %rd3, %rd5;
	ld.global.nc.f32 	%f2, [%rd6];
	mul.f32 	%f3, %f1, %f2;
	add.s64 	%rd7, %rd4, %rd5;
	st.global.f32 	[%rd7], %f3;
$L__BB3_2:
	ret;

}
	// .globl	_Z11data_filterPKfPfPifii
.visible .entry _Z11data_filterPKfPfPifii(
	.param .u64 .ptr .align 1 _Z11data_filterPKfPfPifii_param_0,
	.param .u64 .ptr .align 1 _Z11data_filterPKfPfPifii_param_1,
	.param .u64 .ptr .align 1 _Z11data_filterPKfPfPifii_param_2,
	.param .f32 _Z11data_filterPKfPfPifii_param_3,
	.param .u32 _Z11data_filterPKfPfPifii_param_4,
	.param .u32 _Z11data_filterPKfPfPifii_param_5
)
{
	.reg .pred 	%p<5>;
	.reg .b32 	%r<14>;
	.reg .b32 	%f<3>;
	.reg .b64 	%rd<13>;

	ld.param.u64 	%rd1, [_Z11data_filterPKfPfPifii_param_0];
	ld.param.u64 	%rd2, [_Z11data_filterPKfPfPifii_param_1];
	ld.param.u64 	%rd3, [_Z11data_filterPKfPfPifii_param_2];
	ld.param.f32 	%f2, [_Z11data_filterPKfPfPifii_param_3];
	ld.param.u32 	%r5, [_Z11data_filterPKfPfPifii_param_4];
	ld.param.u32 	%r6, [_Z11data_filterPKfPfPifii_param_5];
	mov.u32 	%r1, %ctaid.x;
	mov.u32 	%r7, %tid.x;
	mov.u32 	%r8, %ctaid.y;
	mov.u32 	%r9, %ntid.x;
	mad.lo.s32 	%r10, %r8, %r9, %r7;
	setp.ge.s32 	%p1, %r1, %r5;
	setp.ge.s32 	%p2, %r10, %r6;
	or.pred  	%p3, %p1, %p2;
	@%p3 bra 	$L__BB4_3;
	cvta.to.global.u64 	%rd4, %rd1;
	mul.lo.s32 	%r3, %r6, %r1;
	add.s32 	%r11, %r3, %r10;
	mul.wide.u32 	%rd5, %r11, 4;
	add.s64 	%rd6, %rd4, %rd5;
	ld.global.nc.f32 	%f1, [%rd6];
	setp.leu.f32 	%p4, %f1, %f2;
	@%p4 bra 	$L__BB4_3;
	cvta.to.global.u64 	%rd7, %rd3;
	mul.wide.u32 	%rd8, %r1, 4;
	add.s64 	%rd9, %rd7, %rd8;
	atom.global.add.u32 	%r12, [%rd9], 1;
	add.s32 	%r13, %r12, %r3;
	cvta.to.global.u64 	%rd10, %rd2;
	mul.wide.s32 	%rd11, %r13, 4;
	add.s64 	%rd12, %rd10, %rd11;
	st.global.f32 	[%rd12], %f1;
$L__BB4_3:
	ret;

}
	// .globl	_Z14data_aggregatePKfPfS1_S1_S1_ii
.visible .entry _Z14data_aggregatePKfPfS1_S1_S1_ii(
	.param .u64 .ptr .align 1 _Z14data_aggregatePKfPfS1_S1_S1_ii_param_0,
	.param .u64 .ptr .align 1 _Z14data_aggregatePKfPfS1_S1_S1_ii_param_1,
	.param .u64 .ptr .align 1 _Z14data_aggregatePKfPfS1_S1_S1_ii_param_2,
	.param .u64 .ptr .align 1 _Z14data_aggregatePKfPfS1_S1_S1_ii_param_3,
	.param .u64 .ptr .align 1 _Z14data_aggregatePKfPfS1_S1_S1_ii_param_4,
	.param .u32 _Z14data_aggregatePKfPfS1_S1_S1_ii_param_5,
	.param .u32 _Z14data_aggregatePKfPfS1_S1_S1_ii_param_6
)
{
	.reg .pred 	%p<9>;
	.reg .b32 	%r<26>;
	.reg .b32 	%f<19>;
	.reg .b64 	%rd<18>;

	ld.param.u64 	%rd1, [_Z14data_aggregatePKfPfS1_S1_S1_ii_param_0];
	ld.param.u64 	%rd2, [_Z14data_aggregatePKfPfS1_S1_S1_ii_param_1];
	ld.param.u64 	%rd3, [_Z14data_aggregatePKfPfS1_S1_S1_ii_param_2];
	ld.param.u64 	%rd4, [_Z14data_aggregatePKfPfS1_S1_S1_ii_param_3];
	ld.param.u64 	%rd5, [_Z14data_aggregatePKfPfS1_S1_S1_ii_param_4];
	ld.param.u32 	%r12, [_Z14data_aggregatePKfPfS1_S1_S1_ii_param_5];
	ld.param.u32 	%r11, [_Z14data_aggregatePKfPfS1_S1_S1_ii_param_6];
	mov.u32 	%r1, %ctaid.x;
	mov.u32 	%r2, %tid.x;
	setp.ge.s32 	%p1, %r1, %r12;
	@%p1 bra 	$L__BB5_9;
	mov.u32 	%r25, %ntid.x;
	shl.b32 	%r4, %r25, 3;
	setp.ge.s32 	%p2, %r2, %r11;
	mov.f32 	%f18, 0f00000000;
	@%p2 bra 	$L__BB5_3;
	mad.lo.s32 	%r13, %r11, %r1, %r2;
	cvta.to.global.u64 	%rd6, %rd1;
	mul.wide.s32 	%rd7, %r13, 4;
	add.s64 	%rd8, %rd6, %rd7;
	ld.global.nc.f32 	%f18, [%rd8];
$L__BB5_3:
	shl.b32 	%r14, %r25, 2;
	mov.u32 	%r15, sdata;
	add.s32 	%r5, %r15, %r14;
	shl.b32 	%r16, %r2, 2;
	add.s32 	%r6, %r15, %r16;
	st.shared.f32 	[%r6], %f18;
	add.s32 	%r7, %r5, %r16;
	st.shared.f32 	[%r7], %f18;
	add.s32 	%r8, %r6, %r4;
	st.shared.f32 	[%r8], %f18;
	bar.sync 	0;
	setp.lt.u32 	%p3, %r25, 2;
	@%p3 bra 	$L__BB5_7;
$L__BB5_4:
	shr.u32 	%r10, %r25, 1;
	setp.ge.u32 	%p4, %r2, %r10;
	add.s32 	%r18, %r10, %r2;
	setp.ge.s32 	%p5, %r18, %r11;
	or.pred  	%p6, %p4, %p5;
	@%p6 bra 	$L__BB5_6;
	shl.b32 	%r19, %r10, 2;
	add.s32 	%r20, %r6, %r19;
	ld.shared.f32 	%f4, [%r20];
	ld.shared.f32 	%f5, [%r6];
	add.f32 	%f6, %f4, %f5;
	st.shared.f32 	[%r6], %f6;
	ld.shared.f32 	%f7, [%r7];
	add.s32 	%r21, %r7, %r19;
	ld.shared.f32 	%f8, [%r21];
	max.f32 	%f9, %f7, %f8;
	st.shared.f32 	[%r7], %f9;
	ld.shared.f32 	%f10, [%r8];
	add.s32 	%r22, %r20, %r4;
	ld.shared.f32 	%f11, [%r22];
	min.f32 	%f12, %f10, %f11;
	st.shared.f32 	[%r8], %f12;
$L__BB5_6:
	bar.sync 	0;
	setp.gt.u32 	%p7, %r25, 3;
	mov.u32 	%r25, %r10;
	@%p7 bra 	$L__BB5_4;
$L__BB5_7:
	setp.ne.s32 	%p8, %r2, 0;
	@%p8 bra 	$L__BB5_9;
	ld.shared.f32 	%f13, [sdata];
	cvta.to.global.u64 	%rd9, %rd3;
	mul.wide.u32 	%rd10, %r1, 4;
	add.s64 	%rd11, %rd9, %rd10;
	st.global.f32 	[%rd11], %f13;
	cvt.rn.f32.s32 	%f14, %r11;
	div.rn.f32 	%f15, %f13, %f14;
	cvta.to.global.u64 	%rd12, %rd2;
	add.s64 	%rd13, %rd12, %rd10;
	st.global.f32 	[%rd13], %f15;
	ld.shared.f32 	%f16, [%r5];
	cvta.to.global.u64 	%rd14, %rd4;
	add.s64 	%rd15, %rd14, %rd10;
	st.global.f32 	[%rd15], %f16;
	add.s32 	%r24, %r5, %r14;
	ld.shared.f32 	%f17, [%r24];
	cvta.to.global.u64 	%rd16, %rd5;
	add.s64 	%rd17, %rd16, %rd10;
	st.global.f32 	[%rd17], %f17;
$L__BB5_9:
	ret;

}
	// .globl	_Z21agent_simulation_stepPfS_PiPKfif
.visible .entry _Z21agent_simulation_stepPfS_PiPKfif(
	.param .u64 .ptr .align 1 _Z21agent_simulation_stepPfS_PiPKfif_param_0,
	.param .u64 .ptr .align 1 _Z21agent_simulation_stepPfS_PiPKfif_param_1,
	.param .u64 .ptr .align 1 _Z21agent_simulation_stepPfS_PiPKfif_param_2,
	.param .u64 .ptr .align 1 _Z21agent_simulation_stepPfS_PiPKfif_param_3,
	.param .u32 _Z21agent_simulation_stepPfS_PiPKfif_param_4,
	.param .f32 _Z21agent_simulation_stepPfS_PiPKfif_param_5
)
{
	.reg .pred 	%p<6>;
	.reg .b32 	%r<7>;
	.reg .b32 	%f<19>;
	.reg .b64 	%rd<10>;

	ld.param.u64 	%rd1, [_Z21agent_simulation_stepPfS_PiPKfif_param_0];
	ld.param.u64 	%rd2, [_Z21agent_simulation_stepPfS_PiPKfif_param_1];
	ld.param.u64 	%rd3, [_Z21agent_simulation_stepPfS_PiPKfif_param_3];
	ld.param.u32 	%r2, [_Z21agent_simulation_stepPfS_PiPKfif_param_4];
	ld.param.f32 	%f1, [_Z21agent_simulation_stepPfS_PiPKfif_param_5];
	mov.u32 	%r3, %ctaid.x;
	mov.u32 	%r4, %ntid.x;
	mov.u32 	%r5, %tid.x;
	mad.lo.s32 	%r1, %r3, %r4, %r5;
	setp.ge.s32 	%p1, %r1, %r2;
	@%p1 bra 	$L__BB6_2;
	cvta.to.global.u64 	%rd4, %rd1;
	cvta.to.global.u64 	%rd5, %rd2;
	cvta.to.global.u64 	%rd6, %rd3;
	shl.b32 	%r6, %r1, 1;
	mul.wide.s32 	%rd7, %r6, 4;
	add.s64 	%rd8, %rd4, %rd7;
	ld.global.f32 	%f2, [%rd8];
	ld.global.f32 	%f3, [%rd8+4];
	add.s64 	%rd9, %rd5, %rd7;
	ld.global.f32 	%f4, [%rd9];
	ld.global.f32 	%f5, [%rd9+4];
	ld.global.nc.f32 	%f6, [%rd6];
	fma.rn.f32 	%f7, %f1, %f4, %f2;
	fma.rn.f32 	%f8, %f1, %f5, %f3;
	setp.lt.f32 	%p2, %f7, 0f00000000;
	add.f32 	%f9, %f7, %f6;
	selp.f32 	%f10, %f9, %f7, %p2;
	setp.ge.f32 	%p3, %f10, %f6;
	sub.f32 	%f11, %f10, %f6;
	selp.f32 	%f12, %f11, %f10, %p3;
	setp.lt.f32 	%p4, %f8, 0f00000000;
	add.f32 	%f13, %f6, %f8;
	selp.f32 	%f14, %f13, %f8, %p4;
	setp.ge.f32 	%p5, %f14, %f6;
	sub.f32 	%f15, %f14, %f6;
	selp.f32 	%f16, %f15, %f14, %p5;
	mul.f32 	%f17, %f4, 0f3F7D70A4;
	mul.f32 	%f18, %f5, 0f3F7D70A4;
	st.global.f32 	[%rd8], %f12;
	st.global.f32 	[%rd8+4], %f16;
	st.global.f32 	[%rd9], %f17;
	st.global.f32 	[%rd9+4], %f18;
$L__BB6_2:
	ret;

}
	// .globl	adam_optimizer_step
.visible .entry adam_optimizer_step(
	.param .u64 .ptr .align 1 adam_optimizer_step_param_0,
	.param .u64 .ptr .align 1 adam_optimizer_step_param_1,
	.param .u64 .ptr .align 1 adam_optimizer_step_param_2,
	.param .u64 .ptr .align 1 adam_optimizer_step_param_3,
	.param .u32 adam_optimizer_step_param_4,
	.param .f32 adam_optimizer_step_param_5,
	.param .f32 adam_optimizer_step_param_6,
	.param .f32 adam_optimizer_step_param_7,
	.param .f32 adam_optimizer_step_param_8,
	.param .f32 adam_optimizer_step_param_9,
	.param .f32 adam_optimizer_step_param_10
)
{
	.reg .pred 	%p<4>;
	.reg .b32 	%r<6>;
	.reg .b32 	%f<33>;
	.reg .b64 	%rd<15>;

	ld.param.u64 	%rd2, [adam_optimizer_step_param_0];
	ld.param.u64 	%rd3, [adam_optimizer_step_param_1];
	ld.param.u64 	%rd4, [adam_optimizer_step_param_2];
	ld.param.u64 	%rd5, [adam_optimizer_step_param_3];
	ld.param.u32 	%r2, [adam_optimizer_step_param_4];
	ld.param.f32 	%f4, [adam_optimizer_step_param_5];
	ld.param.f32 	%f5, [adam_optimizer_step_param_6];
	ld.param.f32 	%f6, [adam_optimizer_step_param_7];
	ld.param.f32 	%f7, [adam_optimizer_step_param_8];
	ld.param.f32 	%f8, [adam_optimizer_step_param_9];
	ld.param.f32 	%f9, [adam_optimizer_step_param_10];
	mov.u32 	%r3, %ctaid.x;
	mov.u32 	%r4, %ntid.x;
	mov.u32 	%r5, %tid.x;
	mad.lo.s32 	%r1, %r3, %r4, %r5;
	setp.ge.s32 	%p1, %r1, %r2;
	@%p1 bra 	$L__BB7_4;
	cvta.to.global.u64 	%rd6, %rd2;
	cvta.to.global.u64 	%rd7, %rd3;
	mul.wide.s32 	%rd8, %r1, 4;
	add.s64 	%rd9, %rd7, %rd8;
	ld.global.f32 	%f10, [%rd9];
	abs.f32 	%f11, %f9;
	setp.neu.f32 	%p2, %f11, 0f7F800000;
	neg.f32 	%f12, %f9;
	min.f32 	%f13, %f9, %f10;
	max.f32 	%f14, %f12, %f13;
	selp.f32 	%f32, %f14, %f10, %p2;
	setp.leu.f32 	%p3, %f8, 0f00000000;
	add.s64 	%rd1, %rd6, %rd8;
	@%p3 bra 	$L__BB7_3;
	ld.global.f32 	%f15, [%rd1];
	fma.rn.f32 	%f32, %f8, %f15, %f32;
$L__BB7_3:
	cvta.to.global.u64 	%rd10, %rd4;
	add.s64 	%rd12, %rd10, %rd8;
	ld.global.f32 	%f16, [%rd12];
	mul.f32 	%f17, %f5, %f16;
	mov.f32 	%f18, 0f3F800000;
	sub.f32 	%f19, %f18, %f5;
	fma.rn.f32 	%f20, %f19, %f32, %f17;
	st.global.f32 	[%rd12], %f20;
	cvta.to.global.u64 	%rd13, %rd5;
	add.s64 	%rd14, %rd13, %rd8;
	ld.global.f32 	%f21, [%rd14];
	mul.f32 	%f22, %f6, %f21;
	sub.f32 	%f23, %f18, %f6;
	mul.f32 	%f24, %f23, %f32;
	fma.rn.f32 	%f25, %f32, %f24, %f22;
	st.global.f32 	[%rd14], %f25;
	mul.f32 	%f26, %f4, %f20;
	sqrt.rn.f32 	%f27, %f25;
	add.f32 	%f28, %f7, %f27;
	div.rn.f32 	%f29, %f26, %f28;
	ld.global.f32 	%f30, [%rd1];
	sub.f32 	%f31, %f30, %f29;
	st.global.f32 	[%rd1], %f31;
$L__BB7_4:
	ret;

}
	// .globl	sgd_optimizer_step
.visible .entry sgd_optimizer_step(
	.param .u64 .ptr .align 1 sgd_optimizer_step_param_0,
	.param .u64 .ptr .align 1 sgd_optimizer_step_param_1,
	.param .u32 sgd_optimizer_step_param_2,
	.param .f32 sgd_optimizer_step_param_3,
	.param .f32 sgd_optimizer_step_param_4,
	.param .f32 sgd_optimizer_step_param_5
)
{
	.reg .pred 	%p<4>;
	.reg .b32 	%r<6>;
	.reg .b32 	%f<19>;
	.reg .b64 	%rd<8>;

	ld.param.u64 	%rd2, [sgd_optimizer_step_param_0];
	ld.param.u64 	%rd3, [sgd_optimizer_step_param_1];
	ld.param.u32 	%r2, [sgd_optimizer_step_param_2];
	ld.param.f32 	%f7, [sgd_optimizer_step_param_3];
	ld.param.f32 	%f8, [sgd_optimizer_step_param_4];
	ld.param.f32 	%f9, [sgd_optimizer_step_param_5];
	mov.u32 	%r3, %ctaid.x;
	mov.u32 	%r4, %ntid.x;
	mov.u32 	%r5, %tid.x;
	mad.lo.s32 	%r1, %r3, %r4, %r5;
	setp.ge.s32 	%p1, %r1, %r2;
	@%p1 bra 	$L__BB8_5;
	cvta.to.global.u64 	%rd4, %rd3;
	mul.wide.s32 	%rd5, %r1, 4;
	add.s64 	%rd6, %rd4, %rd5;
	ld.global.f32 	%f10, [%rd6];
	abs.f32 	%f11, %f9;
	setp.neu.f32 	%p2, %f11, 0f7F800000;
	neg.f32 	%f12, %f9;
	min.f32 	%f13, %f9, %f10;
	max.f32 	%f14, %f12, %f13;
	selp.f32 	%f18, %f14, %f10, %p2;
	setp.gt.f32 	%p3, %f8, 0f00000000;
	cvta.to.global.u64 	%rd7, %rd2;
	add.s64 	%rd1, %rd7, %rd5;
	@%p3 bra 	$L__BB8_3;
	ld.global.f32 	%f17, [%rd1];
	bra.uni 	$L__BB8_4;
$L__BB8_3:
	ld.global.f32 	%f17, [%rd1];
	fma.rn.f32 	%f18, %f8, %f17, %f18;
$L__BB8_4:
	mul.f32 	%f15, %f7, %f18;
	sub.f32 	%f16, %f17, %f15;
	st.global.f32 	[%rd1], %f16;
$L__BB8_5:
	ret;

}


// ===== COMPILED SASS (sm_100) =====

	.target	sm_100

	.elftype	@"ET_EXEC"


//--------------------- .note.nv.tkinfo           --------------------------
	.section	.note.nv.tkinfo,"",@"SHT_NOTE"
	.sectionflags	@"SHF_NOTE_NV_TKINFO"
	.tkinfo
        /*0018*/ 	.word	0x00000002
        /*0030*/ 	.string	""
        /*0030*/ 	.string	"ptxas"
        /*0030*/ 	.string	"Cuda compilation tools, release 13.0, V13.0.88"
        /*0030*/ 	.string	"Build cuda_13.0.r13.0/compiler.36424714_0"
        /*0030*/ 	.string	"-arch sm_100 -m 64 "



//--------------------- .note.nv.cuinfo           --------------------------
	.section	.note.nv.cuinfo,"",@"SHT_NOTE"
	.sectionflags	@"SHF_NOTE_NV_CUINFO"
        /*0018*/ 	.short	0x0002
        /*001a*/ 	.short	0x0064
        /*001c*/ 	.short	0x0082
	.zero		2


//--------------------- .nv.info                  --------------------------
	.section	.nv.info,"",@"SHT_CUDA_INFO"
	.align	4


	//----- nvinfo : EIATTR_REGCOUNT
	.align		4
        /*0000*/ 	.byte	0x04, 0x2f
        /*0002*/ 	.short	(.L_1 - .L_0)
	.align		4
.L_0:
        /*0004*/ 	.word	index@(_Z19batch_token_processPKfPfS0_S0_iii)
        /*0008*/ 	.word	0x0000001d


	//----- nvinfo : EIATTR_FRAME_SIZE
	.align		4
.L_1:
        /*000c*/ 	.byte	0x04, 0x11
        /*000e*/ 	.short	(.L_3 - .L_2)
	.align		4
.L_2:
        /*0010*/ 	.word	index@($__internal_7_$__cuda_sm3x_div_rn_noftz_f32_slowpath)
        /*0014*/ 	.word	0x00000000


	//----- nvinfo : EIATTR_FRAME_SIZE
	.align		4
.L_3:
        /*0018*/ 	.byte	0x04, 0x11
        /*001a*/ 	.short	(.L_5 - .L_4)
	.align		4
.L_4:
        /*001c*/ 	.word	index@($__internal_6_$__cuda_sm20_sqrt_rn_f32_slowpath)
        /*0020*/ 	.word	0x00000000


	//----- nvinfo : EIATTR_FRAME_SIZE
	.align		4
.L_5:
        /*0024*/ 	.byte	0x04, 0x11
        /*0026*/ 	.short	(.L_7 - .L_6)
	.align		4
.L_6:
        /*0028*/ 	.word	index@(_Z19batch_token_processPKfPfS0_S0_iii)
        /*002c*/ 	.word	0x00000000


	//----- nvinfo : EIATTR_REGCOUNT
	.align		4
.L_7:
        /*0030*/ 	.byte	0x04, 0x2f
        /*0032*/ 	.short	(.L_9 - .L_8)
	.align		4
.L_8:
        /*0034*/ 	.word	index@(_Z26batch_multi_head_attentionPKfS0_S0_PfS1_iiii)
        /*0038*/ 	.word	0x00000020


	//----- nvinfo : EIATTR_FRAME_SIZE
	.align		4
.L_9:
        /*003c*/ 	.byte	0x04, 0x11
        /*003e*/ 	.short	(.L_11 - .L_10)
	.align		4
.L_10:
        /*0040*/ 	.word	index@($__internal_5_$__cuda_sm3x_div_rn_noftz_f32_slowpath)
        /*0044*/ 	.word	0x00000000


	//----- nvinfo : EIATTR_FRAME_SIZE
	.align		4
.L_11:
        /*0048*/ 	.byte	0x04, 0x11
        /*004a*/ 	.short	(.L_13 - .L_12)
	.align		4
.L_12:
        /*004c*/ 	.word	index@($__internal_4_$__cuda_sm20_sqrt_rn_f32_slowpath)
        /*0050*/ 	.word	0x00000000


	//----- nvinfo : EIATTR_FRAME_SIZE
	.align		4
.L_13:
        /*0054*/ 	.byte	0x04, 0x11
        /*0056*/ 	.short	(.L_15 - .L_14)
	.align		4
.L_14:
        /*0058*/ 	.word	index@($__internal_3_$__cuda_sm20_rcp_rn_f32_slowpath)
        /*005c*/ 	.word	0x00000000


	//----- nvinfo : EIATTR_FRAME_SIZE
	.align		4
.L_15:
        /*0060*/ 	.byte	0x04, 0x11
        /*0062*/ 	.short	(.L_17 - .L_16)
	.align		4
.L_16:
        /*0064*/ 	.word	index@(_Z26batch_multi_head_attentionPKfS0_S0_PfS1_iiii)
        /*0068*/ 	.word	0x00000000


	//----- nvinfo : EIATTR_REGCOUNT
	.align		4
.L_17:
        /*006c*/ 	.byte	0x04, 0x2f
        /*006e*/ 	.short	(.L_19 - .L_18)
	.align		4
.L_18:
        /*0070*/ 	.word	index@(_Z18ssm_selective_scanPKfS0_S0_S0_S0_Pfiiii)
        /*0074*/ 	.word	0x00000020


	//----- nvinfo : EIATTR_FRAME_SIZE
	.align		4
.L_19:
        /*0078*/ 	.byte	0x04, 0x11
        /*007a*/ 	.short	(.L_21 - .L_20)
	.align		4
.L_20:
        /*007c*/ 	.word	index@(_Z18ssm_selective_scanPKfS0_S0_S0_S0_Pfiiii)
        /*0080*/ 	.word	0x00000000


	//----- nvinfo : EIATTR_REGCOUNT
	.align		4
.L_21:
        /*0084*/ 	.byte	0x04, 0x2f
        /*0086*/ 	.short	(.L_23 - .L_22)
	.align		4
.L_22:
        /*0088*/ 	.word	index@(_Z14data_transformPKfPffii)
        /*008c*/ 	.word	0x0000000a


	//----- nvinfo : EIATTR_FRAME_SIZE
	.align		4
.L_23:
        /*0090*/ 	.byte	0x04, 0x11
        /*0092*/ 	.short	(.L_25 - .L_24)
	.align		4
.L_24:
        /*0094*/ 	.word	index@(_Z14data_transformPKfPffii)
        /*0098*/ 	.word	0x00000000


	//----- nvinfo : EIATTR_REGCOUNT
	.align		4
.L_25:
        /*009c*/ 	.byte	0x04, 0x2f
        /*009e*/ 	.short	(.L_27 - .L_26)
	.align		4
.L_26:
        /*00a0*/ 	.word	index@(_Z11data_filterPKfPfPifii)
        /*00a4*/ 	.word	0x00000010


	//----- nvinfo : EIATTR_FRAME_SIZE
	.align		4
.L_27:
        /*00a8*/ 	.byte	0x04, 0x11
        /*00aa*/ 	.short	(.L_29 - .L_28)
	.align		4
.L_28:
        /*00ac*/ 	.word	index@(_Z11data_filterPKfPfPifii)
        /*00b0*/ 	.word	0x00000000


	//----- nvinfo : EIATTR_REGCOUNT
	.align		4
.L_29:
        /*00b4*/ 	.byte	0x04, 0x2f
        /*00b6*/ 	.short	(.L_31 - .L_30)
	.align		4
.L_30:
        /*00b8*/ 	.word	index@(_Z14data_aggregatePKfPfS1_S1_S1_ii)
        /*00bc*/ 	.word	0x00000013


	//----- nvinfo : EIATTR_FRAME_SIZE
	.align		4
.L_31:
        /*00c0*/ 	.byte	0x04, 0x11
        /*00c2*/ 	.short	(.L_33 - .L_32)
	.align		4
.L_32:
        /*00c4*/ 	.word	index@($__internal_2_$__cuda_sm3x_div_rn_noftz_f32_slowpath)
        /*00c8*/ 	.word	0x00000000


	//----- nvinfo : EIATTR_FRAME_SIZE
	.align		4
.L_33:
        /*00cc*/ 	.byte	0x04, 0x11
        /*00ce*/ 	.short	(.L_35 - .L_34)
	.align		4
.L_34:
        /*00d0*/ 	.word	index@(_Z14data_aggregatePKfPfS1_S1_S1_ii)
        /*00d4*/ 	.word	0x00000000


	//----- nvinfo : EIATTR_REGCOUNT
	.align		4
.L_35:
        /*00d8*/ 	.byte	0x04, 0x2f
        /*00da*/ 	.short	(.L_37 - .L_36)
	.align		4
.L_36:
        /*00dc*/ 	.word	index@(_Z21agent_simulation_stepPfS_PiPKfif)
        /*00e0*/ 	.word	0x00000012


	//----- nvinfo : EIATTR_FRAME_SIZE
	.align		4
.L_37:
        /*00e4*/ 	.byte	0x04, 0x11
        /*00e6*/ 	.short	(.L_39 - .L_38)
	.align		4
.L_38:
        /*00e8*/ 	.word	index@(_Z21agent_simulation_stepPfS_PiPKfif)
        /*00ec*/ 	.word	0x00000000


	//----- nvinfo : EIATTR_REGCOUNT
	.align		4
.L_39:
        /*00f0*/ 	.byte	0x04, 0x2f
        /*00f2*/ 	.short	(.L_41 - .L_40)
	.align		4
.L_40:
        /*00f4*/ 	.word	index@(adam_optimizer_step)
        /*00f8*/ 	.word	0x00000016


	//----- nvinfo : EIATTR_FRAME_SIZE
	.align		4
.L_41:
        /*00fc*/ 	.byte	0x04, 0x11
        /*00fe*/ 	.short	(.L_43 - .L_42)
	.align		4
.L_42:
        /*0100*/ 	.word	index@($__internal_1_$__cuda_sm3x_div_rn_noftz_f32_slowpath)
        /*0104*/ 	.word	0x00000000


	//----- nvinfo : EIATTR_FRAME_SIZE
	.align		4
.L_43:
        /*0108*/ 	.byte	0x04, 0x11
        /*010a*/ 	.short	(.L_45 - .L_44)
	.align		4
.L_44:
        /*010c*/ 	.word	index@($__internal_0_$__cuda_sm20_sqrt_rn_f32_slowpath)
        /*0110*/ 	.word	0x00000000


	//----- nvinfo : EIATTR_FRAME_SIZE
	.align		4
.L_45:
        /*0114*/ 	.byte	0x04, 0x11
        /*0116*/ 	.short	(.L_47 - .L_46)
	.align		4
.L_46:
        /*0118*/ 	.word	index@(adam_optimizer_step)
        /*011c*/ 	.word	0x00000000


	//----- nvinfo : EIATTR_REGCOUNT
	.align		4
.L_47:
        /*0120*/ 	.byte	0x04, 0x2f
        /*0122*/ 	.short	(.L_49 - .L_48)
	.align		4
.L_48:
        /*0124*/ 	.word	index@(sgd_optimizer_step)
        /*0128*/ 	.word	0x0000000c


	//----- nvinfo : EIATTR_FRAME_SIZE
	.align		4
.L_49:
        /*012c*/ 	.byte	0x04, 0x11
        /*012e*/ 	.short	(.L_51 - .L_50)
	.align		4
.L_50:
        /*0130*/ 	.word	index@(sgd_optimizer_step)
        /*0134*/ 	.word	0x00000000


	//----- nvinfo : EIATTR_MIN_STACK_SIZE
	.align		4
.L_51:
        /*0138*/ 	.byte	0x04, 0x12
        /*013a*/ 	.short	(.L_53 - .L_52)
	.align		4
.L_52:
        /*013c*/ 	.word	index@(sgd_optimizer_step)
        /*0140*/ 	.word	0x00000000


	//----- nvinfo : EIATTR_MIN_STACK_SIZE
	.align		4
.L_53:
        /*0144*/ 	.byte	0x04, 0x12
        /*0146*/ 	.short	(.L_55 - .L_54)
	.align		4
.L_54:
        /*0148*/ 	.word	index@(adam_optimizer_step)
        /*014c*/ 	.word	0x00000000


	//----- nvinfo : EIATTR_MIN_STACK_SIZE
	.align		4
.L_55:
        /*0150*/ 	.byte	0x04, 0x12
        /*0152*/ 	.short	(.L_57 - .L_56)
	.align		4
.L_56:
        /*0154*/ 	.word	index@(_Z21agent_simulation_stepPfS_PiPKfif)
        /*0158*/ 	.word	0x00000000


	//----- nvinfo : EIATTR_MIN_STACK_SIZE
	.align		4
.L_57:
        /*015c*/ 	.byte	0x04, 0x12
        /*015e*/ 	.short	(.L_59 - .L_58)
	.align		4
.L_58:
        /*0160*/ 	.word	index@(_Z14data_aggregatePKfPfS1_S1_S1_ii)
        /*0164*/ 	.word	0x00000000


	//----- nvinfo : EIATTR_MIN_STACK_SIZE
	.align		4
.L_59:
        /*0168*/ 	.byte	0x04, 0x12
        /*016a*/ 	.short	(.L_61 - .L_60)
	.align		4
.L_60:
        /*016c*/ 	.word	index@(_Z11data_filterPKfPfPifii)
        /*0170*/ 	.word	0x00000000


	//----- nvinfo : EIATTR_MIN_STACK_SIZE
	.align		4
.L_61:
        /*0174*/ 	.byte	0x04, 0x12
        /*0176*/ 	.short	(.L_63 - .L_62)
	.align		4
.L_62:
        /*0178*/ 	.word	index@(_Z14data_transformPKfPffii)
        /*017c*/ 	.word	0x00000000


	//----- nvinfo : EIATTR_MIN_STACK_SIZE
	.align		4
.L_63:
        /*0180*/ 	.byte	0x04, 0x12
        /*0182*/ 	.short	(.L_65 - .L_64)
	.align		4
.L_64:
        /*0184*/ 	.word	index@(_Z18ssm_selective_scanPKfS0_S0_S0_S0_Pfiiii)
        /*0188*/ 	.word	0x00000000


	//----- nvinfo : EIATTR_MIN_STACK_SIZE
	.align		4
.L_65:
        /*018c*/ 	.byte	0x04, 0x12
        /*018e*/ 	.short	(.L_67 - .L_66)
	.align		4
.L_66:
        /*0190*/ 	.word	index@(_Z26batch_multi_head_attentionPKfS0_S0_PfS1_iiii)
        /*0194*/ 	.word	0x00000000


	//----- nvinfo : EIATTR_MIN_STACK_SIZE
	.align		4
.L_67:
        /*0198*/ 	.byte	0x04, 0x12
        /*019a*/ 	.short	(.L_69 - .L_68)
	.align		4
.L_68:
        /*019c*/ 	.word	index@(_Z19batch_token_processPKfPfS0_S0_iii)
        /*01a0*/ 	.word	0x00000000
.L_69:


//--------------------- .nv.compat                --------------------------
	.section	.nv.compat,"",@"SHT_CUDA_COMPAT_INFO"
	.align	4
        /*0000*/ 	.byte	0x02, 0x09, 0x00, 0x00, 0x02, 0x02, 0x01, 0x00, 0x02, 0x05, 0x05, 0x00, 0x03, 0x07, 0x01, 0x01
        /*0010*/ 	.byte	0x02, 0x03, 0x00, 0x00, 0x02, 0x06, 0x01, 0x00, 0x04, 0x0b, 0x08, 0x00, 0x01, 0x00, 0x00, 0x00
        /*0020*/ 	.byte	0x00, 0x00, 0x00, 0x00


//--------------------- .nv.info.sgd_optimizer_step --------------------------
	.section	.nv.info.sgd_optimizer_step,"",@"SHT_CUDA_INFO"
	.sectionflags	@""
	.align	4


	//----- nvinfo : EIATTR_CUDA_API_VERSION
	.align		4
        /*0000*/ 	.byte	0x04, 0x37
        /*0002*/ 	.short	(.L_71 - .L_70)
.L_70:
        /*0004*/ 	.word	0x00000082


	//----- nvinfo : EIATTR_KPARAM_INFO
	.align		4
.L_71:
        /*0008*/ 	.byte	0x04, 0x17
        /*000a*/ 	.short	(.L_73 - .L_72)
.L_72:
        /*000c*/ 	.word	0x00000000
        /*0010*/ 	.short	0x0005
        /*0012*/ 	.short	0x001c
        /*0014*/ 	.byte	0x00, 0xf0, 0x11, 0x00


	//----- nvinfo : EIATTR_KPARAM_INFO
	.align		4
.L_73:
        /*0018*/ 	.byte	0x04, 0x17
        /*001a*/ 	.short	(.L_75 - .L_74)
.L_74:
        /*001c*/ 	.word	0x00000000
        /*0020*/ 	.short	0x0004
        /*0022*/ 	.short	0x0018
        /*0024*/ 	.byte	0x00, 0xf0, 0x11, 0x00


	//----- nvinfo : EIATTR_KPARAM_INFO
	.align		4
.L_75:
        /*0028*/ 	.byte	0x04, 0x17
        /*002a*/ 	.short	(.L_77 - .L_76)
.L_76:
        /*002c*/ 	.word	0x00000000
        /*0030*/ 	.short	0x0003
        /*0032*/ 	.short	0x0014
        /*0034*/ 	.byte	0x00, 0xf0, 0x11, 0x00


	//----- nvinfo : EIATTR_KPARAM_INFO
	.align		4
.L_77:
        /*0038*/ 	.byte	0x04, 0x17
        /*003a*/ 	.short	(.L_79 - .L_78)
.L_78:
        /*003c*/ 	.word	0x00000000
        /*0040*/ 	.short	0x0002
        /*0042*/ 	.short	0x0010
        /*0044*/ 	.byte	0x00, 0xf0, 0x11, 0x00


	//----- nvinfo : EIATTR_KPARAM_INFO
	.align		4
.L_79:
        /*0048*/ 	.byte	0x04, 0x17
        /*004a*/ 	.short	(.L_81 - .L_80)
.L_80:
        /*004c*/ 	.word	0x00000000
        /*0050*/ 	.short	0x0001
        /*0052*/ 	.short	0x0008
        /*0054*/ 	.byte	0x00, 0xf5, 0x21, 0x00


	//----- nvinfo : EIATTR_KPARAM_INFO
	.align		4
.L_81:
        /*0058*/ 	.byte	0x04, 0x17
        /*005a*/ 	.short	(.L_83 - .L_82)
.L_82:
        /*005c*/ 	.word	0x00000000
        /*0060*/ 	.short	0x0000
        /*0062*/ 	.short	0x0000
        /*0064*/ 	.byte	0x00, 0xf5, 0x21, 0x00


	//----- nvinfo : EIATTR_SPARSE_MMA_MASK
	.align		4
.L_83:
        /*0068*/ 	.byte	0x03, 0x50
        /*006a*/ 	.short	0x0000


	//----- nvinfo : EIATTR_MAXREG_COUNT
	.align		4
        /*006c*/ 	.byte	0x03, 0x1b
        /*006e*/ 	.short	0x00ff


	//----- nvinfo : EIATTR_MERCURY_ISA_VERSION
	.align		4
        /*0070*/ 	.byte	0x03, 0x5f
        /*0072*/ 	.short	0x0101


	//----- nvinfo : EIATTR_VRC_CTA_INIT_COUNT
	.align		4
        /*0074*/ 	.byte	0x02, 0x4a
	.zero		1
	.zero		1


	//----- nvinfo : EIATTR_EXIT_INSTR_OFFSETS
	.align		4
        /*0078*/ 	.byte	0x04, 0x1c
        /*007a*/ 	.short	(.L_85 - .L_84)


	//   ....[0]....
.L_84:
        /*007c*/ 	.word	0x00000070


	//   ....[1]....
        /*0080*/ 	.word	0x00000180


	//----- nvinfo : EIATTR_CBANK_PARAM_SIZE
	.align		4
.L_85:
        /*0084*/ 	.byte	0x03, 0x19
        /*0086*/ 	.short	0x0020


	//----- nvinfo : EIATTR_PARAM_CBANK
	.align		4
        /*0088*/ 	.byte	0x04, 0x0a
        /*008a*/ 	.short	(.L_87 - .L_86)
	.align		4
.L_86:
        /*008c*/ 	.word	index@(.nv.constant0.sgd_optimizer_step)
        /*0090*/ 	.short	0x0380
        /*0092*/ 	.short	0x0020


	//----- nvinfo : EIATTR_SW_WAR
	.align		4
.L_87:
        /*0094*/ 	.byte	0x04, 0x36
        /*0096*/ 	.short	(.L_89 - .L_88)
.L_88:
        /*0098*/ 	.word	0x00000008
.L_89:


//--------------------- .nv.info.adam_optimizer_step --------------------------
	.section	.nv.info.adam_optimizer_step,"",@"SHT_CUDA_INFO"
	.sectionflags	@""
	.align	4


	//----- nvinfo : EIATTR_CUDA_API_VERSION
	.align		4
        /*0000*/ 	.byte	0x04, 0x37
        /*0002*/ 	.short	(.L_91 - .L_90)
.L_90:
        /*0004*/ 	.word	0x00000082


	//----- nvinfo : EIATTR_KPARAM_INFO
	.align		4
.L_91:
        /*0008*/ 	.byte	0x04, 0x17
        /*000a*/ 	.short	(.L_93 - .L_92)
.L_92:
        /*000c*/ 	.word	0x00000000
        /*0010*/ 	.short	0x000a
        /*0012*/ 	.short	0x0038
        /*0014*/ 	.byte	0x00, 0xf0, 0x11, 0x00


	//----- nvinfo : EIATTR_KPARAM_INFO
	.align		4
.L_93:
        /*0018*/ 	.byte	0x04, 0x17
        /*001a*/ 	.short	(.L_95 - .L_94)
.L_94:
        /*001c*/ 	.word	0x00000000
        /*0020*/ 	.short	0x0009
        /*0022*/ 	.short	0x0034
        /*0024*/ 	.byte	0x00, 0xf0, 0x11, 0x00


	//----- nvinfo : EIATTR_KPARAM_INFO
	.align		4
.L_95:
        /*0028*/ 	.byte	0x04, 0x17
        /*002a*/ 	.short	(.L_97 - .L_96)
.L_96:
        /*002c*/ 	.word	0x00000000
        /*0030*/ 	.short	0x0008
        /*0032*/ 	.short	0x0030
        /*0034*/ 	.byte	0x00, 0xf0, 0x11, 0x00


	//----- nvinfo : EIATTR_KPARAM_INFO
	.align		4
.L_97:
        /*0038*/ 	.byte	0x04, 0x17
        /*003a*/ 	.short	(.L_99 - .L_98)
.L_98:
        /*003c*/ 	.word	0x00000000
        /*0040*/ 	.short	0x0007
        /*0042*/ 	.short	0x002c
        /*0044*/ 	.byte	0x00, 0xf0, 0x11, 0x00


	//----- nvinfo : EIATTR_KPARAM_INFO
	.align		4
.L_99:
        /*0048*/ 	.byte	0x04, 0x17
        /*004a*/ 	.short	(.L_101 - .L_100)
.L_100:
        /*004c*/ 	.word	0x00000000
        /*0050*/ 	.short	0x0006
        /*0052*/ 	.short	0x0028
        /*0054*/ 	.byte	0x00, 0xf0, 0x11, 0x00


	//----- nvinfo : EIATTR_KPARAM_INFO
	.align		4
.L_101:
        /*0058*/ 	.byte	0x04, 0x17
        /*005a*/ 	.short	(.L_103 - .L_102)
.L_102:
        /*005c*/ 	.word	0x00000000
        /*0060*/ 	.short	0x0005
        /*0062*/ 	.short	0x0024
        /*0064*/ 	.byte	0x00, 0xf0, 0x11, 0x00


	//----- nvinfo : EIATTR_KPARAM_INFO
	.align		4
.L_103:
        /*0068*/ 	.byte	0x04, 0x17
        /*006a*/ 	.short	(.L_105 - .L_104)
.L_104:
        /*006c*/ 	.word	0x00000000
        /*0070*/ 	.short	0x0004
        /*0072*/ 	.short	0x0020
        /*0074*/ 	.byte	0x00, 0xf0, 0x11, 0x00


	//----- nvinfo : EIATTR_KPARAM_INFO
	.align		4
.L_105:
        /*0078*/ 	.byte	0x04, 0x17
        /*007a*/ 	.short	(.L_107 - .L_106)
.L_106:
        /*007c*/ 	.word	0x00000000
        /*0080*/ 	.short	0x0003
        /*0082*/ 	.short	0x0018
        /*0084*/ 	.byte	0x00, 0xf5, 0x21, 0x00


	//----- nvinfo : EIATTR_KPARAM_INFO
	.align		4
.L_107:
        /*0088*/ 	.byte	0x04, 0x17
        /*008a*/ 	.short	(.L_109 - .L_108)
.L_108:
        /*008c*/ 	.word	0x00000000
        /*0090*/ 	.short	0x0002
        /*0092*/ 	.short	0x0010
        /*0094*/ 	.byte	0x00, 0xf5, 0x21, 0x00


	//----- nvinfo : EIATTR_KPARAM_INFO
	.align		4
.L_109:
        /*0098*/ 	.byte	0x04, 0x17
        /*009a*/ 	.short	(.L_111 - .L_110)
.L_110:
        /*009c*/ 	.word	0x00000000
        /*00a0*/ 	.short	0x0001
        /*00a2*/ 	.short	0x0008
        /*00a4*/ 	.byte	0x00, 0xf5, 0x21, 0x00


	//----- nvinfo : EIATTR_KPARAM_INFO
	.align		4
.L_111:
        /*00a8*/ 	.byte	0x04, 0x17
        /*00aa*/ 	.short	(.L_113 - .L_112)
.L_112:
        /*00ac*/ 	.word	0x00000000
        /*00b0*/ 	.short	0x0000
        /*00b2*/ 	.short	0x0000
        /*00b4*/ 	.byte	0x00, 0xf5, 0x21, 0x00


	//----- nvinfo : EIATTR_SPARSE_MMA_MASK
	.align		4
.L_113:
        /*00b8*/ 	.byte	0x03, 0x50
        /*00ba*/ 	.short	0x0000


	//----- nvinfo : EIATTR_MAXREG_COUNT
	.align		4
        /*00bc*/ 	.byte	0x03, 0x1b
        /*00be*/ 	.short	0x00ff


	//----- nvinfo : EIATTR_MERCURY_ISA_VERSION
	.align		4
        /*00c0*/ 	.byte	0x03, 0x5f
        /*00c2*/ 	.short	0x0101


	//----- nvinfo : EIATTR_VRC_CTA_INIT_COUNT
	.align		4
        /*00c4*/ 	.byte	0x02, 0x4a
	.zero		1
	.zero		1


	//----- nvinfo : EIATTR_EXIT_INSTR_OFFSETS
	.align		4
        /*00c8*/ 	.byte	0x04, 0x1c
        /*00ca*/ 	.short	(.L_115 - .L_114)


	//   ....[0]....
.L_114:
        /*00cc*/ 	.word	0x00000070


	//   ....[1]....
        /*00d0*/ 	.word	0x00000480


	//----- nvinfo : EIATTR_CRS_STACK_SIZE
	.align		4
.L_115:
        /*00d4*/ 	.byte	0x04, 0x1e
        /*00d6*/ 	.short	(.L_117 - .L_116)
.L_116:
        /*00d8*/ 	.word	0x00000000


	//----- nvinfo : EIATTR_CBANK_PARAM_SIZE
	.align		4
.L_117:
        /*00dc*/ 	.byte	0x03, 0x19
        /*00de*/ 	.short	0x003c


	//----- nvinfo : EIATTR_PARAM_CBANK
	.align		4
        /*00e0*/ 	.byte	0x04, 0x0a
        /*00e2*/ 	.short	(.L_119 - .L_118)
	.align		4
.L_118:
        /*00e4*/ 	.word	index@(.nv.constant0.adam_optimizer_step)
        /*00e8*/ 	.short	0x0380
        /*00ea*/ 	.short	0x003c


	//----- nvinfo : EIATTR_SW_WAR
	.align		4
.L_119:
        /*00ec*/ 	.byte	0x04, 0x36
        /*00ee*/ 	.short	(.L_121 - .L_120)
.L_120:
        /*00f0*/ 	.word	0x00000008
.L_121:


//--------------------- .nv.info._Z21agent_simulation_stepPfS_PiPKfif --------------------------
	.section	.nv.info._Z21agent_simulation_stepPfS_PiPKfif,"",@"SHT_CUDA_INFO"
	.sectionflags	@""
	.align	4


	//----- nvinfo : EIATTR_CUDA_API_VERSION
	.align		4
        /*0000*/ 	.byte	0x04, 0x37
        /*0002*/ 	.short	(.L_123 - .L_122)
.L_122:
        /*0004*/ 	.word	0x00000082


	//----- nvinfo : EIATTR_KPARAM_INFO
	.align		4
.L_123:
        /*0008*/ 	.byte	0x04, 0x17
        /*000a*/ 	.short	(.L_125 - .L_124)
.L_124:
        /*000c*/ 	.word	0x00000000
        /*0010*/ 	.short	0x0005
        /*0012*/ 	.short	0x0024
        /*0014*/ 	.byte	0x00, 0xf0, 0x11, 0x00


	//----- nvinfo : EIATTR_KPARAM_INFO
	.align		4
.L_125:
        /*0018*/ 	.byte	0x04, 0x17
        /*001a*/ 	.short	(.L_127 - .L_126)
.L_126:
        /*001c*/ 	.word	0x00000000
        /*0020*/ 	.short	0x0004
        /*0022*/ 	.short	0x0020
        /*0024*/ 	.byte	0x00, 0xf0, 0x11, 0x00


	//----- nvinfo : EIATTR_KPARAM_INFO
	.align		4
.L_127:
        /*0028*/ 	.byte	0x04, 0x17
        /*002a*/ 	.short	(.L_129 - .L_128)
.L_128:
        /*002c*/ 	.word	0x00000000
        /*0030*/ 	.short	0x0003
        /*0032*/ 	.short	0x0018
        /*0034*/ 	.byte	0x00, 0xf5, 0x21, 0x00


	//----- nvinfo : EIATTR_KPARAM_INFO
	.align		4
.L_129:
        /*0038*/ 	.byte	0x04, 0x17
        /*003a*/ 	.short	(.L_131 - .L_130)
.L_130:
        /*003c*/ 	.word	0x00000000
        /*0040*/ 	.short	0x0002
        /*0042*/ 	.short	0x0010
        /*0044*/ 	.byte	0x00, 0xf5, 0x21, 0x00


	//----- nvinfo : EIATTR_KPARAM_INFO
	.align		4
.L_131:
        /*0048*/ 	.byte	0x04, 0x17
        /*004a*/ 	.short	(.L_133 - .L_132)
.L_132:
        /*004c*/ 	.word	0x00000000
        /*0050*/ 	.short	0x0001
        /*0052*/ 	.short	0x0008
        /*0054*/ 	.byte	0x00, 0xf5, 0x21, 0x00


	//----- nvinfo : EIATTR_KPARAM_INFO
	.align		4
.L_133:
        /*0058*/ 	.byte	0x04, 0x17
        /*005a*/ 	.short	(.L_135 - .L_134)
.L_134:
        /*005c*/ 	.word	0x00000000
        /*0060*/ 	.short	0x0000
        /*0062*/ 	.short	0x0000
        /*0064*/ 	.byte	0x00, 0xf5, 0x21, 0x00


	//----- nvinfo : EIATTR_SPARSE_MMA_MASK
	.align		4
.L_135:
        /*0068*/ 	.byte	0x03, 0x50
        /*006a*/ 	.short	0x0000


	//----- nvinfo : EIATTR_MAXREG_COUNT
	.align		4
        /*006c*/ 	.byte	0x03, 0x1b
        /*006e*/ 	.short	0x00ff


	//----- nvinfo : EIATTR_MERCURY_ISA_VERSION
	.align		4
        /*0070*/ 	.byte	0x03, 0x5f
        /*0072*/ 	.short	0x0101


	//----- nvinfo : EIATTR_VRC_CTA_INIT_COUNT
	.align		4
        /*0074*/ 	.byte	0x02, 0x4a
	.zero		1
	.zero		1


	//----- nvinfo : EIATTR_EXIT_INSTR_OFFSETS
	.align		4
        /*0078*/ 	.byte	0x04, 0x1c
        /*007a*/ 	.short	(.L_137 - .L_136)


	//   ....[0]....
.L_136:
        /*007c*/ 	.word	0x00000070


	//   ....[1]....
        /*0080*/ 	.word	0x00000250


	//----- nvinfo : EIATTR_CBANK_PARAM_SIZE
	.align		4
.L_137:
        /*0084*/ 	.byte	0x03, 0x19
        /*0086*/ 	.short	0x0028


	//----- nvinfo : EIATTR_PARAM_CBANK
	.align		4
        /*0088*/ 	.byte	0x04, 0x0a
        /*008a*/ 	.short	(.L_139 - .L_138)
	.align		4
.L_138:
        /*008c*/ 	.word	index@(.nv.constant0._Z21agent_simulation_stepPfS_PiPKfif)
        /*0090*/ 	.short	0x0380
        /*0092*/ 	.short	0x0028


	//----- nvinfo : EIATTR_SW_WAR
	.align		4
.L_139:
        /*0094*/ 	.byte	0x04, 0x36
        /*0096*/ 	.short	(.L_141 - .L_140)
.L_140:
        /*0098*/ 	.word	0x00000008
.L_141:


//--------------------- .nv.info._Z14data_aggregatePKfPfS1_S1_S1_ii --------------------------
	.section	.nv.info._Z14data_aggregatePKfPfS1_S1_S1_ii,"",@"SHT_CUDA_INFO"
	.sectionflags	@""
	.align	4


	//----- nvinfo : EIATTR_CUDA_API_VERSION
	.align		4
        /*0000*/ 	.byte	0x04, 0x37
        /*0002*/ 	.short	(.L_143 - .L_142)
.L_142:
        /*0004*/ 	.word	0x00000082


	//----- nvinfo : EIATTR_KPARAM_INFO
	.align		4
.L_143:
        /*0008*/ 	.byte	0x04, 0x17
        /*000a*/ 	.short	(.L_145 - .L_144)
.L_144:
        /*000c*/ 	.word	0x00000000
        /*0010*/ 	.short	0x0006
        /*0012*/ 	.short	0x002c
        /*0014*/ 	.byte	0x00, 0xf0, 0x11, 0x00


	//----- nvinfo : EIATTR_KPARAM_INFO
	.align		4
.L_145:
        /*0018*/ 	.byte	0x04, 0x17
        /*001a*/ 	.short	(.L_147 - .L_146)
.L_146:
        /*001c*/ 	.word	0x00000000
        /*0020*/ 	.short	0x0005
        /*0022*/ 	.short	0x0028
        /*0024*/ 	.byte	0x00, 0xf0, 0x11, 0x00


	//----- nvinfo : EIATTR_KPARAM_INFO
	.align		4
.L_147:
        /*0028*/ 	.byte	0x04, 0x17
        /*002a*/ 	.short	(.L_149 - .L_148)
.L_148:
        /*002c*/ 	.word	0x00000000
        /*0030*/ 	.short	0x0004
        /*0032*/ 	.short	0x0020
        /*0034*/ 	.byte	0x00, 0xf5, 0x21, 0x00


	//----- nvinfo : EIATTR_KPARAM_INFO
	.align		4
.L_149:
        /*0038*/ 	.byte	0x04, 0x17
        /*003a*/ 	.short	(.L_151 - .L_150)
.L_150:
        /*003c*/ 	.word	0x00000000
        /*0040*/ 	.short	0x0003
        /*0042*/ 	.short	0x0018
        /*0044*/ 	.byte	0x00, 0xf5, 0x21, 0x00


	//----- nvinfo : EIATTR_KPARAM_INFO
	.align		4
.L_151:
        /*0048*/ 	.byte	0x04, 0x17
        /*004a*/ 	.short	(.L_153 - .L_152)
.L_152:
        /*004c*/ 	.word	0x00000000
        /*0050*/ 	.short	0x0002
        /*0052*/ 	.short	0x0010
        /*0054*/ 	.byte	0x00, 0xf5, 0x21, 0x00


	//----- nvinfo : EIATTR_KPARAM_INFO
	.align		4
.L_153:
        /*0058*/ 	.byte	0x04, 0x17
        /*005a*/ 	.short	(.L_155 - .L_154)
.L_154:
        /*005c*/ 	.word	0x00000000
        /*0060*/ 	.short	0x0001
        /*0062*/ 	.short	0x0008
        /*0064*/ 	.byte	0x00, 0xf5, 0x21, 0x00


	//----- nvinfo : EIATTR_KPARAM_INFO
	.align		4
.L_155:
        /*0068*/ 	.byte	0x04, 0x17
        /*006a*/ 	.short	(.L_157 - .L_156)
.L_156:
        /*006c*/ 	.word	0x00000000
        /*0070*/ 	.short	0x0000
        /*0072*/ 	.short	0x0000
        /*0074*/ 	.byte	0x00, 0xf5, 0x21, 0x00


	//----- nvinfo : EIATTR_SPARSE_MMA_MASK
	.align		4
.L_157:
        /*0078*/ 	.byte	0x03, 0x50
        /*007a*/ 	.short	0x0000


	//----- nvinfo : EIATTR_MAXREG_COUNT
	.align		4
        /*007c*/ 	.byte	0x03, 0x1b
        /*007e*/ 	.short	0x00ff


	//----- nvinfo : EIATTR_NUM_BARRIERS
	.align		4
        /*0080*/ 	.byte	0x02, 0x4c
        /*0082*/ 	.byte	0x01
	.zero		1


	//----- nvinfo : EIATTR_MERCURY_ISA_VERSION
	.align		4
        /*0084*/ 	.byte	0x03, 0x5f
        /*0086*/ 	.short	0x0101


	//----- nvinfo : EIATTR_VRC_CTA_INIT_COUNT
	.align		4
        /*0088*/ 	.byte	0x02, 0x4a
	.zero		1
	.zero		1


	//----- nvinfo : EIATTR_EXIT_INSTR_OFFSETS
	.align		4
        /*008c*/ 	.byte	0x04, 0x1c
        /*008e*/ 	.short	(.L_159 - .L_158)


	//   ....[0]....
.L_158:
        /*0090*/ 	.word	0x00000040


	//   ....[1]....
        /*0094*/ 	.word	0x000003a0


	//   ....[2]....
        /*0098*/ 	.word	0x000005a0


	//----- nvinfo : EIATTR_CRS_STACK_SIZE
	.align		4
.L_159:
        /*009c*/ 	.byte	0x04, 0x1e
        /*009e*/ 	.short	(.L_161 - .L_160)
.L_160:
        /*00a0*/ 	.word	0x00000000


	//----- nvinfo : EIATTR_CBANK_PARAM_SIZE
	.align		4
.L_161:
        /*00a4*/ 	.byte	0x03, 0x19
        /*00a6*/ 	.short	0x0030


	//----- nvinfo : EIATTR_PARAM_CBANK
	.align		4
        /*00a8*/ 	.byte	0x04, 0x0a
        /*00aa*/ 	.short	(.L_163 - .L_162)
	.align		4
.L_162:
        /*00ac*/ 	.word	index@(.nv.constant0._Z14data_aggregatePKfPfS1_S1_S1_ii)
        /*00b0*/ 	.short	0x0380
        /*00b2*/ 	.short	0x0030


	//----- nvinfo : EIATTR_SW_WAR
	.align		4
.L_163:
        /*00b4*/ 	.byte	0x04, 0x36
        /*00b6*/ 	.short	(.L_165 - .L_164)
.L_164:
        /*00b8*/ 	.word	0x00000008
.L_165:


//--------------------- .nv.info._Z11data_filterPKfPfPifii --------------------------
	.section	.nv.info._Z11data_filterPKfPfPifii,"",@"SHT_CUDA_INFO"
	.sectionflags	@""
	.align	4


	//----- nvinfo : EIATTR_CUDA_API_VERSION
	.align		4
        /*0000*/ 	.byte	0x04, 0x37
        /*0002*/ 	.short	(.L_167 - .L_166)
.L_166:
        /*0004*/ 	.word	0x00000082


	//----- nvinfo : EIATTR_KPARAM_INFO
	.align		4
.L_167:
        /*0008*/ 	.byte	0x04, 0x17
        /*000a*/ 	.short	(.L_169 - .L_168)
.L_168:
        /*000c*/ 	.word	0x00000000
        /*0010*/ 	.short	0x0005
        /*0012*/ 	.short	0x0020
        /*0014*/ 	.byte	0x00, 0xf0, 0x11, 0x00


	//----- nvinfo : EIATTR_KPARAM_INFO
	.align		4
.L_169:
        /*0018*/ 	.byte	0x04, 0x17
        /*001a*/ 	.short	(.L_171 - .L_170)
.L_170:
        /*001c*/ 	.word	0x00000000
        /*0020*/ 	.short	0x0004
        /*0022*/ 	.short	0x001c
        /*0024*/ 	.byte	0x00, 0xf0, 0x11, 0x00


	//----- nvinfo : EIATTR_KPARAM_INFO
	.align		4
.L_171:
        /*0028*/ 	.byte	0x04, 0x17
        /*002a*/ 	.short	(.L_173 - .L_172)
.L_172:
        /*002c*/ 	.word	0x00000000
        /*0030*/ 	.short	0x0003
        /*0032*/ 	.short	0x0018
        /*0034*/ 	.byte	0x00, 0xf0, 0x11, 0x00


	//----- nvinfo : EIATTR_KPARAM_INFO
	.align		4
.L_173:
        /*0038*/ 	.byte	0x04, 0x17
        /*003a*/ 	.short	(.L_175 - .L_174)
.L_174:
        /*003c*/ 	.word	0x00000000
        /*0040*/ 	.short	0x0002
        /*0042*/ 	.short	0x0010
        /*0044*/ 	.byte	0x00, 0xf5, 0x21, 0x00


	//----- nvinfo : EIATTR_KPARAM_INFO
	.align		4
.L_175:
        /*0048*/ 	.byte	0x04, 0x17
        /*004a*/ 	.short	(.L_177 - .L_176)
.L_176:
        /*004c*/ 	.word	0x00000000
        /*0050*/ 	.short	0x0001
        /*0052*/ 	.short	0x0008
        /*0054*/ 	.byte	0x00, 0xf5, 0x21, 0x00


	//----- nvinfo : EIATTR_KPARAM_INFO
	.align		4
.L_177:
        /*0058*/ 	.byte	0x04, 0x17
        /*005a*/ 	.short	(.L_179 - .L_178)
.L_178:
        /*005c*/ 	.word	0x00000000
        /*0060*/ 	.short	0x0000
        /*0062*/ 	.short	0x0000
        /*0064*/ 	.byte	0x00, 0xf5, 0x21, 0x00


	//----- nvinfo : EIATTR_SPARSE_MMA_MASK
	.align		4
.L_179:
        /*0068*/ 	.byte	0x03, 0x50
        /*006a*/ 	.short	0x0000


	//----- nvinfo : EIATTR_MAXREG_COUNT
	.align		4
        /*006c*/ 	.byte	0x03, 0x1b
        /*006e*/ 	.short	0x00ff


	//----- nvinfo : EIATTR_MERCURY_ISA_VERSION
	.align		4
        /*0070*/ 	.byte	0x03, 0x5f
        /*0072*/ 	.short	0x0101


	//----- nvinfo : EIATTR_INT_WARP_WIDE_INSTR_OFFSETS
	.align		4
        /*0074*/ 	.byte	0x04, 0x31
        /*0076*/ 	.short	(.L_181 - .L_180)


	//   ....[0]....
.L_180:
        /*0078*/ 	.word	0x00000140


	//   ....[1]....
        /*007c*/ 	.word	0x000001f0


	//----- nvinfo : EIATTR_VRC_CTA_INIT_COUNT
	.align		4
.L_181:
        /*0080*/ 	.byte	0x02, 0x4a
	.zero		1
	.zero		1


	//----- nvinfo : EIATTR_EXIT_INSTR_OFFSETS
	.align		4
        /*0084*/ 	.byte	0x04, 0x1c
        /*0086*/ 	.short	(.L_183 - .L_182)


	//   ....[0]....
.L_182:
        /*0088*/ 	.word	0x000000a0


	//   ....[1]....
        /*008c*/ 	.word	0x00000120


	//   ....[2]....
        /*0090*/ 	.word	0x00000240


	//----- nvinfo : EIATTR_CBANK_PARAM_SIZE
	.align		4
.L_183:
        /*0094*/ 	.byte	0x03, 0x19
        /*0096*/ 	.short	0x0024


	//----- nvinfo : EIATTR_PARAM_CBANK
	.align		4
        /*0098*/ 	.byte	0x04, 0x0a
        /*009a*/ 	.short	(.L_185 - .L_184)
	.align		4
.L_184:
        /*009c*/ 	.word	index@(.nv.constant0._Z11data_filterPKfPfPifii)
        /*00a0*/ 	.short	0x0380
        /*00a2*/ 	.short	0x0024


	//----- nvinfo : EIATTR_SW_WAR
	.align		4
.L_185:
        /*00a4*/ 	.byte	0x04, 0x36
        /*00a6*/ 	.short	(.L_187 - .L_186)
.L_186:
        /*00a8*/ 	.word	0x00000008
.L_187:


//--------------------- .nv.info._Z14data_transformPKfPffii --------------------------
	.section	.nv.info._Z14data_transformPKfPffii,"",@"SHT_CUDA_INFO"
	.sectionflags	@""
	.align	4


	//----- nvinfo : EIATTR_CUDA_API_VERSION
	.align		4
        /*0000*/ 	.byte	0x04, 0x37
        /*0002*/ 	.short	(.L_189 - .L_188)
.L_188:
        /*0004*/ 	.word	0x00000082


	//----- nvinfo : EIATTR_KPARAM_INFO
	.align		4
.L_189:
        /*0008*/ 	.byte	0x04, 0x17
        /*000a*/ 	.short	(.L_191 - .L_190)
.L_190:
        /*000c*/ 	.word	0x00000000
        /*0010*/ 	.short	0x0004
        /*0012*/ 	.short	0x0018
        /*0014*/ 	.byte	0x00, 0xf0, 0x11, 0x00


	//----- nvinfo : EIATTR_KPARAM_INFO
	.align		4
.L_191:
        /*0018*/ 	.byte	0x04, 0x17
        /*001a*/ 	.short	(.L_193 - .L_192)
.L_192:
        /*001c*/ 	.word	0x00000000
        /*0020*/ 	.short	0x0003
        /*0022*/ 	.short	0x0014
        /*0024*/ 	.byte	0x00, 0xf0, 0x11, 0x00


	//----- nvinfo : EIATTR_KPARAM_INFO
	.align		4
.L_193:
        /*0028*/ 	.byte	0x04, 0x17
        /*002a*/ 	.short	(.L_195 - .L_194)
.L_194:
        /*002c*/ 	.word	0x00000000
        /*0030*/ 	.short	0x0002
        /*0032*/ 	.short	0x0010
        /*0034*/ 	.byte	0x00, 0xf0, 0x11, 0x00


	//----- nvinfo : EIATTR_KPARAM_INFO
	.align		4
.L_195:
        /*0038*/ 	.byte	0x04, 0x17
        /*003a*/ 	.short	(.L_197 - .L_196)
.L_196:
        /*003c*/ 	.word	0x00000000
        /*0040*/ 	.short	0x0001
        /*0042*/ 	.short	0x0008
        /*0044*/ 	.byte	0x00, 0xf5, 0x21, 0x00


	//----- nvinfo : EIATTR_KPARAM_INFO
	.align		4
.L_197:
        /*0048*/ 	.byte	0x04, 0x17
        /*004a*/ 	.short	(.L_199 - .L_198)
.L_198:
        /*004c*/ 	.word	0x00000000
        /*0050*/ 	.short	0x0000
        /*0052*/ 	.short	0x0000
        /*0054*/ 	.byte	0x00, 0xf5, 0x21, 0x00


	//----- nvinfo : EIATTR_SPARSE_MMA_MASK
	.align		4
.L_199:
        /*0058*/ 	.byte	0x03, 0x50
        /*005a*/ 	.short	0x0000


	//----- nvinfo : EIATTR_MAXREG_COUNT
	.align		4
        /*005c*/ 	.byte	0x03, 0x1b
        /*005e*/ 	.short	0x00ff


	//----- nvinfo : EIATTR_MERCURY_ISA_VERSION
	.align		4
        /*0060*/ 	.byte	0x03, 0x5f
        /*0062*/ 	.short	0x0101


	//----- nvinfo : EIATTR_VRC_CTA_INIT_COUNT
	.align		4
        /*0064*/ 	.byte	0x02, 0x4a
	.zero		1
	.zero		1


	//----- nvinfo : EIATTR_EXIT_INSTR_OFFSETS
	.align		4
        /*0068*/ 	.byte	0x04, 0x1c
        /*006a*/ 	.short	(.L_201 - .L_200)


	//   ....[0]....
.L_200:
        /*006c*/ 	.word	0x000000a0


	//   ....[1]....
        /*0070*/ 	.word	0x00000150


	//----- nvinfo : EIATTR_CBANK_PARAM_SIZE
	.align		4
.L_201:
        /*0074*/ 	.byte	0x03, 0x19
        /*0076*/ 	.short	0x001c


	//----- nvinfo : EIATTR_PARAM_CBANK
	.align		4
        /*0078*/ 	.byte	0x04, 0x0a
        /*007a*/ 	.short	(.L_203 - .L_202)
	.align		4
.L_202:
        /*007c*/ 	.word	index@(.nv.constant0._Z14data_transformPKfPffii)
        /*0080*/ 	.short	0x0380
        /*0082*/ 	.short	0x001c


	//----- nvinfo : EIATTR_SW_WAR
	.align		4
.L_203:
        /*0084*/ 	.byte	0x04, 0x36
        /*0086*/ 	.short	(.L_205 - .L_204)
.L_204:
        /*0088*/ 	.word	0x00000008
.L_205:


//--------------------- .nv.info._Z18ssm_selective_scanPKfS0_S0_S0_S0_Pfiiii --------------------------
	.section	.nv.info._Z18ssm_selective_scanPKfS0_S0_S0_S0_Pfiiii,"",@"SHT_CUDA_INFO"
	.sectionflags	@""
	.align	4


	//----- nvinfo : EIATTR_CUDA_API_VERSION
	.align		4
        /*0000*/ 	.byte	0x04, 0x37
        /*0002*/ 	.short	(.L_207 - .L_206)
.L_206:
        /*0004*/ 	.word	0x00000082


	//----- nvinfo : EIATTR_KPARAM_INFO
	.align		4
.L_207:
        /*0008*/ 	.byte	0x04, 0x17
        /*000a*/ 	.short	(.L_209 - .L_208)
.L_208:
        /*000c*/ 	.word	0x00000000
        /*0010*/ 	.short	0x0009
        /*0012*/ 	.short	0x003c
        /*0014*/ 	.byte	0x00, 0xf0, 0x11, 0x00


	//----- nvinfo : EIATTR_KPARAM_INFO
	.align		4
.L_209:
        /*0018*/ 	.byte	0x04, 0x17
        /*001a*/ 	.short	(.L_211 - .L_210)
.L_210:
        /*001c*/ 	.word	0x00000000
        /*0020*/ 	.short	0x0008
        /*0022*/ 	.short	0x0038
        /*0024*/ 	.byte	0x00, 0xf0, 0x11, 0x00


	//----- nvinfo : EIATTR_KPARAM_INFO
	.align		4
.L_211:
        /*0028*/ 	.byte	0x04, 0x17
        /*002a*/ 	.short	(.L_213 - .L_212)
.L_212:
        /*002c*/ 	.word	0x00000000
        /*0030*/ 	.short	0x0007
        /*0032*/ 	.short	0x0034
        /*0034*/ 	.byte	0x00, 0xf0, 0x11, 0x00


	//----- nvinfo : EIATTR_KPARAM_INFO
	.align		4
.L_213:
        /*0038*/ 	.byte	0x04, 0x17
        /*003a*/ 	.short	(.L_215 - .L_214)
.L_214:
        /*003c*/ 	.word	0x00000000
        /*0040*/ 	.short	0x0006
        /*0042*/ 	.short	0x0030
        /*0044*/ 	.byte	0x00, 0xf0, 0x11, 0x00


	//----- nvinfo : EIATTR_KPARAM_INFO
	.align		4
.L_215:
        /*0048*/ 	.byte	0x04, 0x17
        /*004a*/ 	.short	(.L_217 - .L_216)
.L_216:
        /*004c*/ 	.word	0x00000000
        /*0050*/ 	.short	0x0005
        /*0052*/ 	.short	0x0028
        /*0054*/ 	.byte	0x00, 0xf5, 0x21, 0x00


	//----- nvinfo : EIATTR_KPARAM_INFO
	.align		4
.L_217:
        /*0058*/ 	.byte	0x04, 0x17
        /*005a*/ 	.short	(.L_219 - .L_218)
.L_218:
        /*005c*/ 	.word	0x00000000
        /*0060*/ 	.short	0x0004
        /*0062*/ 	.short	0x0020
        /*0064*/ 	.byte	0x00, 0xf5, 0x21, 0x00


	//----- nvinfo : EIATTR_KPARAM_INFO
	.align		4
.L_219:
        /*0068*/ 	.byte	0x04, 0x17
        /*006a*/ 	.short	(.L_221 - .L_220)
.L_220:
        /*006c*/ 	.word	0x00000000
        /*0070*/ 	.short	0x0003
        /*0072*/ 	.short	0x0018
        /*0074*/ 	.byte	0x00, 0xf5, 0x21, 0x00


	//----- nvinfo : EIATTR_KPARAM_INFO
	.align		4
.L_221:
        /*0078*/ 	.byte	0x04, 0x17
        /*007a*/ 	.short	(.L_223 - .L_222)
.L_222:
        /*007c*/ 	.word	0x00000000
        /*0080*/ 	.short	0x0002
        /*0082*/ 	.short	0x0010
        /*0084*/ 	.byte	0x00, 0xf5, 0x21, 0x00


	//----- nvinfo : EIATTR_KPARAM_INFO
	.align		4
.L_223:
        /*0088*/ 	.byte	0x04, 0x17
        /*008a*/ 	.short	(.L_225 - .L_224)
.L_224:
        /*008c*/ 	.word	0x00000000
        /*0090*/ 	.short	0x0001
        /*0092*/ 	.short	0x0008
        /*0094*/ 	.byte	0x00, 0xf5, 0x21, 0x00


	//----- nvinfo : EIATTR_KPARAM_INFO
	.align		4
.L_225:
        /*0098*/ 	.byte	0x04, 0x17
        /*009a*/ 	.short	(.L_227 - .L_226)
.L_226:
        /*009c*/ 	.word	0x00000000
        /*00a0*/ 	.short	0x0000
        /*00a2*/ 	.short	0x0000
        /*00a4*/ 	.byte	0x00, 0xf5, 0x21, 0x00


	//----- nvinfo : EIATTR_SPARSE_MMA_MASK
	.align		4
.L_227:
        /*00a8*/ 	.byte	0x03, 0x50
        /*00aa*/ 	.short	0x0000


	//----- nvinfo : EIATTR_MAXREG_COUNT
	.align		4
        /*00ac*/ 	.byte	0x03, 0x1b
        /*00ae*/ 	.short	0x00ff


	//----- nvinfo : EIATTR_NUM_BARRIERS
	.align		4
        /*00b0*/ 	.byte	0x02, 0x4c
        /*00b2*/ 	.byte	0x01
	.zero		1


	//----- nvinfo : EIATTR_MERCURY_ISA_VERSION
	.align		4
        /*00b4*/ 	.byte	0x03, 0x5f
        /*00b6*/ 	.short	0x0101


	//----- nvinfo : EIATTR_UNUSED_LOAD_BYTE_OFFSET
	.align		4
        /*00b8*/ 	.byte	0x04, 0x44
        /*00ba*/ 	.short	(.L_229 - .L_228)


	//   ....[0]....
.L_228:
        /*00bc*/ 	.word	0x00001560
        /*00c0*/ 	.word	0x00000fff


	//----- nvinfo : EIATTR_VRC_CTA_INIT_COUNT
	.align		4
.L_229:
        /*00c4*/ 	.byte	0x02, 0x4a
	.zero		1
	.zero		1


	//----- nvinfo : EIATTR_EXIT_INSTR_OFFSETS
	.align		4
        /*00c8*/ 	.byte	0x04, 0x1c
        /*00ca*/ 	.short	(.L_231 - .L_230)


	//   ....[0]....
.L_230:
        /*00cc*/ 	.word	0x00000070


	//   ....[1]....
        /*00d0*/ 	.word	0x00000120


	//   ....[2]....
        /*00d4*/ 	.word	0x00001630


	//----- nvinfo : EIATTR_CBANK_PARAM_SIZE
	.align		4
.L_231:
        /*00d8*/ 	.byte	0x03, 0x19
        /*00da*/ 	.short	0x0040


	//----- nvinfo : EIATTR_PARAM_CBANK
	.align		4
        /*00dc*/ 	.byte	0x04, 0x0a
        /*00de*/ 	.short	(.L_233 - .L_232)
	.align		4
.L_232:
        /*00e0*/ 	.word	index@(.nv.constant0._Z18ssm_selective_scanPKfS0_S0_S0_S0_Pfiiii)
        /*00e4*/ 	.short	0x0380
        /*00e6*/ 	.short	0x0040


	//----- nvinfo : EIATTR_SW_WAR
	.align		4
.L_233:
        /*00e8*/ 	.byte	0x04, 0x36
        /*00ea*/ 	.short	(.L_235 - .L_234)
.L_234:
        /*00ec*/ 	.word	0x00000008
.L_235:


//--------------------- .nv.info._Z26batch_multi_head_attentionPKfS0_S0_PfS1_iiii --------------------------
	.section	.nv.info._Z26batch_multi_head_attentionPKfS0_S0_PfS1_iiii,"",@"SHT_CUDA_INFO"
	.sectionflags	@""
	.align	4


	//----- nvinfo : EIATTR_CUDA_API_VERSION
	.align		4
        /*0000*/ 	.byte	0x04, 0x37
        /*0002*/ 	.short	(.L_237 - .L_236)
.L_236:
        /*0004*/ 	.word	0x00000082


	//----- nvinfo : EIATTR_KPARAM_INFO
	.align		4
.L_237:
        /*0008*/ 	.byte	0x04, 0x17
        /*000a*/ 	.short	(.L_239 - .L_238)
.L_238:
        /*000c*/ 	.word	0x00000000
        /*0010*/ 	.short	0x0008
        /*0012*/ 	.short	0x0034
        /*0014*/ 	.byte	0x00, 0xf0, 0x11, 0x00


	//----- nvinfo : EIATTR_KPARAM_INFO
	.align		4
.L_239:
        /*0018*/ 	.byte	0x04, 0x17
        /*001a*/ 	.short	(.L_241 - .L_240)
.L_240:
        /*001c*/ 	.word	0x00000000
        /*0020*/ 	.short	0x0007
        /*0022*/ 	.short	0x0030
        /*0024*/ 	.byte	0x00, 0xf0, 0x11, 0x00


	//----- nvinfo : EIATTR_KPARAM_INFO
	.align		4
.L_241:
        /*0028*/ 	.byte	0x04, 0x17
        /*002a*/ 	.short	(.L_243 - .L_242)
.L_242:
        /*002c*/ 	.word	0x00000000
        /*0030*/ 	.short	0x0006
        /*0032*/ 	.short	0x002c
        /*0034*/ 	.byte	0x00, 0xf0, 0x11, 0x00


	//----- nvinfo : EIATTR_KPARAM_INFO
	.align		4
.L_243:
        /*0038*/ 	.byte	0x04, 0x17
        /*003a*/ 	.short	(.L_245 - .L_244)
.L_244:
        /*003c*/ 	.word	0x00000000
        /*0040*/ 	.short	0x0005
        /*0042*/ 	.short	0x0028
        /*0044*/ 	.byte	0x00, 0xf0, 0x11, 0x00


	//----- nvinfo : EIATTR_KPARAM_INFO
	.align		4
.L_245:
        /*0048*/ 	.byte	0x04, 0x17
        /*004a*/ 	.short	(.L_247 - .L_246)
.L_246:
        /*004c*/ 	.word	0x00000000
        /*0050*/ 	.short	0x0004
        /*0052*/ 	.short	0x0020
        /*0054*/ 	.byte	0x00, 0xf5, 0x21, 0x00


	//----- nvinfo : EIATTR_KPARAM_INFO
	.align		4
.L_247:
        /*0058*/ 	.byte	0x04, 0x17
        /*005a*/ 	.short	(.L_249 - .L_248)
.L_248:
        /*005c*/ 	.word	0x00000000
        /*0060*/ 	.short	0x0003
        /*0062*/ 	.short	0x0018
        /*0064*/ 	.byte	0x00, 0xf5, 0x21, 0x00


	//----- nvinfo : EIATTR_KPARAM_INFO
	.align		4
.L_249:
        /*0068*/ 	.byte	0x04, 0x17
        /*006a*/ 	.short	(.L_251 - .L_250)
.L_250:
        /*006c*/ 	.word	0x00000000
        /*0070*/ 	.short	0x0002
        /*0072*/ 	.short	0x0010
        /*0074*/ 	.byte	0x00, 0xf5, 0x21, 0x00


	//----- nvinfo : EIATTR_KPARAM_INFO
	.align		4
.L_251:
        /*0078*/ 	.byte	0x04, 0x17
        /*007a*/ 	.short	(.L_253 - .L_252)
.L_252:
        /*007c*/ 	.word	0x00000000
        /*0080*/ 	.short	0x0001
        /*0082*/ 	.short	0x0008
        /*0084*/ 	.byte	0x00, 0xf5, 0x21, 0x00


	//----- nvinfo : EIATTR_KPARAM_INFO
	.align		4
.L_253:
        /*0088*/ 	.byte	0x04, 0x17
        /*008a*/ 	.short	(.L_255 - .L_254)
.L_254:
        /*008c*/ 	.word	0x00000000
        /*0090*/ 	.short	0x0000
        /*0092*/ 	.short	0x0000
        /*0094*/ 	.byte	0x00, 0xf5, 0x21, 0x00


	//----- nvinfo : EIATTR_SPARSE_MMA_MASK
	.align		4
.L_255:
        /*0098*/ 	.byte	0x03, 0x50
        /*009a*/ 	.short	0x0000


	//----- nvinfo : EIATTR_MAXREG_COUNT
	.align		4
        /*009c*/ 	.byte	0x03, 0x1b
        /*009e*/ 	.short	0x00ff


	//----- nvinfo : EIATTR_NUM_BARRIERS
	.align		4
        /*00a0*/ 	.byte	0x02, 0x4c
        /*00a2*/ 	.byte	0x01
	.zero		1


	//----- nvinfo : EIATTR_MERCURY_ISA_VERSION
	.align		4
        /*00a4*/ 	.byte	0x03, 0x5f
        /*00a6*/ 	.short	0x0101


	//----- nvinfo : EIATTR_UNUSED_LOAD_BYTE_OFFSET
	.align		4
        /*00a8*/ 	.byte	0x04, 0x44
        /*00aa*/ 	.short	(.L_257 - .L_256)


	//   ....[0]....
.L_256:
        /*00ac*/ 	.word	0x00003720
        /*00b0*/ 	.word	0x00000fff


	//----- nvinfo : EIATTR_VRC_CTA_INIT_COUNT
	.align		4
.L_257:
        /*00b4*/ 	.byte	0x02, 0x4a
	.zero		1
	.zero		1


	//----- nvinfo : EIATTR_EXIT_INSTR_OFFSETS
	.align		4
        /*00b8*/ 	.byte	0x04, 0x1c
        /*00ba*/ 	.short	(.L_259 - .L_258)


	//   ....[0]....
.L_258:
        /*00bc*/ 	.word	0x00000090


	//   ....[1]....
        /*00c0*/ 	.word	0x00002d20


	//   ....[2]....
        /*00c4*/ 	.word	0x00003830


	//   ....[3]....
        /*00c8*/ 	.word	0x000039b0


	//   ....[4]....
        /*00cc*/ 	.word	0x00003a80


	//   ....[5]....
        /*00d0*/ 	.word	0x00003b10


	//   ....[6]....
        /*00d4*/ 	.word	0x00003b70


	//----- nvinfo : EIATTR_CRS_STACK_SIZE
	.align		4
.L_259:
        /*00d8*/ 	.byte	0x04, 0x1e
        /*00da*/ 	.short	(.L_261 - .L_260)
.L_260:
        /*00dc*/ 	.word	0x00000000


	//----- nvinfo : EIATTR_CBANK_PARAM_SIZE
	.align		4
.L_261:
        /*00e0*/ 	.byte	0x03, 0x19
        /*00e2*/ 	.short	0x0038


	//----- nvinfo : EIATTR_PARAM_CBANK
	.align		4
        /*00e4*/ 	.byte	0x04, 0x0a
        /*00e6*/ 	.short	(.L_263 - .L_262)
	.align		4
.L_262:
        /*00e8*/ 	.word	index@(.nv.constant0._Z26batch_multi_head_attentionPKfS0_S0_PfS1_iiii)
        /*00ec*/ 	.short	0x0380
        /*00ee*/ 	.short	0x0038


	//----- nvinfo : EIATTR_SW_WAR
	.align		4
.L_263:
        /*00f0*/ 	.byte	0x04, 0x36
        /*00f2*/ 	.short	(.L_265 - .L_264)
.L_264:
        /*00f4*/ 	.word	0x00000008
.L_265:


//--------------------- .nv.info._Z19batch_token_processPKfPfS0_S0_iii --------------------------
	.section	.nv.info._Z19batch_token_processPKfPfS0_S0_iii,"",@"SHT_CUDA_INFO"
	.sectionflags	@""
	.align	4


	//----- nvinfo : EIATTR_CUDA_API_VERSION
	.align		4
        /*0000*/ 	.byte	0x04, 0x37
        /*0002*/ 	.short	(.L_267 - .L_266)
.L_266:
        /*0004*/ 	.word	0x00000082


	//----- nvinfo : EIATTR_KPARAM_INFO
	.align		4
.L_267:
        /*0008*/ 	.byte	0x04, 0x17
        /*000a*/ 	.short	(.L_269 - .L_268)
.L_268:
        /*000c*/ 	.word	0x00000000
        /*0010*/ 	.short	0x0006
        /*0012*/ 	.short	0x0028
        /*0014*/ 	.byte	0x00, 0xf0, 0x11, 0x00


	//----- nvinfo : EIATTR_KPARAM_INFO
	.align		4
.L_269:
        /*0018*/ 	.byte	0x04, 0x17
        /*001a*/ 	.short	(.L_271 - .L_270)
.L_270:
        /*001c*/ 	.word	0x00000000
        /*0020*/ 	.short	0x0005
        /*0022*/ 	.short	0x0024
        /*0024*/ 	.byte	0x00, 0xf0, 0x11, 0x00


	//----- nvinfo : EIATTR_KPARAM_INFO
	.align		4
.L_271:
        /*0028*/ 	.byte	0x04, 0x17
        /*002a*/ 	.short	(.L_273 - .L_272)
.L_272:
        /*002c*/ 	.word	0x00000000
        /*0030*/ 	.short	0x0004
        /*0032*/ 	.short	0x0020
        /*0034*/ 	.byte	0x00, 0xf0, 0x11, 0x00


	//----- nvinfo : EIATTR_KPARAM_INFO
	.align		4
.L_273:
        /*0038*/ 	.byte	0x04, 0x17
        /*003a*/ 	.short	(.L_275 - .L_274)
.L_274:
        /*003c*/ 	.word	0x00000000
        /*0040*/ 	.short	0x0003
        /*0042*/ 	.short	0x0018
        /*0044*/ 	.byte	0x00, 0xf5, 0x21, 0x00


	//----- nvinfo : EIATTR_KPARAM_INFO
	.align		4
.L_275:
        /*0048*/ 	.byte	0x04, 0x17
        /*004a*/ 	.short	(.L_277 - .L_276)
.L_276:
        /*004c*/ 	.word	0x00000000
        /*0050*/ 	.short	0x0002
        /*0052*/ 	.short	0x0010
        /*0054*/ 	.byte	0x00, 0xf5, 0x21, 0x00


	//----- nvinfo : EIATTR_KPARAM_INFO
	.align		4
.L_277:
        /*0058*/ 	.byte	0x04, 0x17
        /*005a*/ 	.short	(.L_279 - .L_278)
.L_278:
        /*005c*/ 	.word	0x00000000
        /*0060*/ 	.short	0x0001
        /*0062*/ 	.short	0x0008
        /*0064*/ 	.byte	0x00, 0xf5, 0x21, 0x00


	//----- nvinfo : EIATTR_KPARAM_INFO
	.align		4
.L_279:
        /*0068*/ 	.byte	0x04, 0x17
        /*006a*/ 	.short	(.L_281 - .L_280)
.L_280:
        /*006c*/ 	.word	0x00000000
        /*0070*/ 	.short	0x0000
        /*0072*/ 	.short	0x0000
        /*0074*/ 	.byte	0x00, 0xf5, 0x21, 0x00


	//----- nvinfo : EIATTR_SPARSE_MMA_MASK
	.align		4
.L_281:
        /*0078*/ 	.byte	0x03, 0x50
        /*007a*/ 	.short	0x0000


	//----- nvinfo : EIATTR_MAXREG_COUNT
	.align		4
        /*007c*/ 	.byte	0x03, 0x1b
        /*007e*/ 	.short	0x00ff


	//----- nvinfo : EIATTR_NUM_BARRIERS
	.align		4
        /*0080*/ 	.byte	0x02, 0x4c
        /*0082*/ 	.byte	0x01
	.zero		1


	//----- nvinfo : EIATTR_MERCURY_ISA_VERSION
	.align		4
        /*0084*/ 	.byte	0x03, 0x5f
        /*0086*/ 	.short	0x0101


	//----- nvinfo : EIATTR_VRC_CTA_INIT_COUNT
	.align		4
        /*0088*/ 	.byte	0x02, 0x4a
	.zero		1
	.zero		1


	//----- nvinfo : EIATTR_EXIT_INSTR_OFFSETS
	.align		4
        /*008c*/ 	.byte	0x04, 0x1c
        /*008e*/ 	.short	(.L_283 - .L_282)


	//   ....[0]....
.L_282:
        /*0090*/ 	.word	0x00000090


	//   ....[1]....
        /*0094*/ 	.word	0x00001000


	//----- nvinfo : EIATTR_CRS_STACK_SIZE
	.align		4
.L_283:
        /*0098*/ 	.byte	0x04, 0x1e
        /*009a*/ 	.short	(.L_285 - .L_284)
.L_284:
        /*009c*/ 	.word	0x00000000


	//----- nvinfo : EIATTR_CBANK_PARAM_SIZE
	.align		4
.L_285:
        /*00a0*/ 	.byte	0x03, 0x19
        /*00a2*/ 	.short	0x002c


	//----- nvinfo : EIATTR_PARAM_CBANK
	.align		4
        /*00a4*/ 	.byte	0x04, 0x0a
        /*00a6*/ 	.short	(.L_287 - .L_286)
	.align		4
.L_286:
        /*00a8*/ 	.word	index@(.nv.constant0._Z19batch_token_processPKfPfS0_S0_iii)
        /*00ac*/ 	.short	0x0380
        /*00ae*/ 	.short	0x002c


	//----- nvinfo : EIATTR_SW_WAR
	.align		4
.L_287:
        /*00b0*/ 	.byte	0x04, 0x36
        /*00b2*/ 	.short	(.L_289 - .L_288)
.L_288:
        /*00b4*/ 	.word	0x00000008
.L_289:


//--------------------- .nv.callgraph             --------------------------
	.section	.nv.callgraph,"",@"SHT_CUDA_CALLGRAPH"
	.align	4
	.sectionentsize	8
	.align		4
        /*0000*/ 	.word	0x00000000
	.align		4
        /*0004*/ 	.word	0xffffffff
	.align		4
        /*0008*/ 	.word	0x00000000
	.align		4
        /*000c*/ 	.word	0xfffffffe
	.align		4
        /*0010*/ 	.word	0x00000000
	.align		4
        /*0014*/ 	.word	0xfffffffd
	.align		4
        /*0018*/ 	.word	0x00000000
	.align		4
        /*001c*/ 	.word	0xfffffffc


//--------------------- .text.sgd_optimizer_step  --------------------------
	.section	.text.sgd_optimizer_step,"ax",@progbits
	.align	128
        .global         sgd_optimizer_step
        .type           sgd_optimizer_step,@function
        .size           sgd_optimizer_step,(.L_x_152 - sgd_optimizer_step)
        .other          sgd_optimizer_step,@"STO_CUDA_ENTRY STV_DEFAULT"
sgd_optimizer_step:
.text.sgd_optimizer_step:
[----:B------:R-:W-:Y:S01]  /*0000*/  LDC R1, c[0x0][0x37c] ;  /* 0x0000df00ff017b82 */ /* 0x000fe20000000800 */
[----:B------:R-:W0:Y:S07]  /*0010*/  S2R R0, SR_TID.X ;  /* 0x0000000000007919 */ /* 0x000e2e0000002100 */
[----:B------:R-:W0:Y:S01]  /*0020*/  S2UR UR4, SR_CTAID.X ;  /* 0x00000000000479c3 */ /* 0x000e220000002500 */
[----:B------:R-:W1:Y:S07]  /*0030*/  LDCU UR5, c[0x0][0x390] ;  /* 0x00007200ff0577ac */ /* 0x000e6e0008000800 */
[----:B------:R-:W0:Y:S02]  /*0040*/  LDC R7, c[0x0][0x360] ;  /* 0x0000d800ff077b82 */ /* 0x000e240000000800 */
[----:B0-----:R-:W-:-:S05]  /*0050*/  IMAD R7, R7, UR4, R0 ;  /* 0x0000000407077c24 */ /* 0x001fca000f8e0200 */
[----:B-1----:R-:W-:-:S13]  /*0060*/  ISETP.GE.AND P0, PT, R7, UR5, PT ;  /* 0x0000000507007c0c */ /* 0x002fda000bf06270 */
[----:B------:R-:W-:Y:S05]  /*0070*/  @P0 EXIT ;  /* 0x000000000000094d */ /* 0x000fea0003800000 */
[----:B------:R-:W0:Y:S01]  /*0080*/  LDC.64 R2, c[0x0][0x388] ;  /* 0x0000e200ff027b82 */ /* 0x000e220000000a00 */
[----:B------:R-:W1:Y:S01]  /*0090*/  LDCU.64 UR4, c[0x0][0x358] ;  /* 0x00006b00ff0477ac */ /* 0x000e620008000a00 */
[----:B------:R-:W2:Y:S06]  /*00a0*/  LDCU UR6, c[0x0][0x394] ;  /* 0x00007280ff0677ac */ /* 0x000eac0008000800 */
[----:B------:R-:W3:Y:S08]  /*00b0*/  LDC.64 R4, c[0x0][0x380] ;  /* 0x0000e000ff047b82 */ /* 0x000ef00000000a00 */
[----:B------:R-:W4:Y:S01]  /*00c0*/  LDC.64 R8, c[0x0][0x398] ;  /* 0x0000e600ff087b82 */ /* 0x000f220000000a00 */
[----:B0-----:R-:W-:-:S05]  /*00d0*/  IMAD.WIDE R2, R7, 0x4, R2 ;  /* 0x0000000407027825 */ /* 0x001fca00078e0202 */
[----:B-1----:R-:W5:Y:S01]  /*00e0*/  LDG.E R6, desc[UR4][R2.64] ;  /* 0x0000000402067981 */ /* 0x002f62000c1e1900 */
[----:B---3--:R-:W-:-:S05]  /*00f0*/  IMAD.WIDE R4, R7, 0x4, R4 ;  /* 0x0000000407047825 */ /* 0x008fca00078e0204 */
[----:B------:R-:W3:Y:S01]  /*0100*/  LDG.E R7, desc[UR4][R4.64] ;  /* 0x0000000404077981 */ /* 0x000ee2000c1e1900 */
[----:B----4-:R-:W-:Y:S02]  /*0110*/  FSETP.NEU.AND P0, PT, |R9|, +INF , PT ;  /* 0x7f8000000900780b */ /* 0x010fe40003f0d200 */
[----:B------:R-:W-:Y:S02]  /*0120*/  FSETP.GT.AND P1, PT, R8, RZ, PT ;  /* 0x000000ff0800720b */ /* 0x000fe40003f24000 */
[----:B-----5:R-:W-:-:S09]  /*0130*/  FMNMX R0, R6, R9, PT ;  /* 0x0000000906007209 */ /* 0x020fd20003800000 */
[----:B------:R-:W-:-:S05]  /*0140*/  @P0 FMNMX R6, R0, -R9, !PT ;  /* 0x8000000900060209 */ /* 0x000fca0007800000 */
[----:B---3--:R-:W-:-:S04]  /*0150*/  @P1 FFMA R6, R7, R8, R6 ;  /* 0x0000000807061223 */ /* 0x008fc80000000006 */
[----:B--2---:R-:W-:-:S05]  /*0160*/  FFMA R7, -R6, UR6, R7 ;  /* 0x0000000606077c23 */ /* 0x004fca0008000107 */
[----:B------:R-:W-:Y:S01]  /*0170*/  STG.E desc[UR4][R4.64], R7 ;  /* 0x0000000704007986 */ /* 0x000fe2000c101904 */
[----:B------:R-:W-:Y:S05]  /*0180*/  EXIT ;  /* 0x000000000000794d */ /* 0x000fea0003800000 */
.L_x_0:
[----:B------:R-:W-:-:S00]  /*0190*/  BRA `(.L_x_0) ;  /* 0xfffffffc00fc7947 */ /* 0x000fc0000383ffff */
[----:B------:R-:W-:-:S00]  /*01a0*/  NOP ;  /* 0x0000000000007918 */ /* 0x000fc00000000000 */
        /* <DEDUP_REMOVED lines=13> */
.L_x_152:


//--------------------- .text.adam_optimizer_step --------------------------
	.section	.text.adam_optimizer_step,"ax",@progbits
	.align	128
        .global         adam_optimizer_step
        .type           adam_optimizer_step,@function
        .size           adam_optimizer_step,(.L_x_145 - adam_optimizer_step)
        .other          adam_optimizer_step,@"STO_CUDA_ENTRY STV_DEFAULT"
adam_optimizer_step:
.text.adam_optimizer_step:
        /* <DEDUP_REMOVED lines=9> */
[----:B------:R-:W1:Y:S01]  /*0090*/  LDCU UR6, c[0x0][0x3b4] ;  /* 0x00007680ff0677ac */ /* 0x000e620008000800 */
[----:B------:R-:W2:Y:S06]  /*00a0*/  LDCU.64 UR4, c[0x0][0x358] ;  /* 0x00006b00ff0477ac */ /* 0x000eac0008000a00 */
[----:B------:R-:W3:Y:S08]  /*00b0*/  LDC.64 R6, c[0x0][0x390] ;  /* 0x0000e400ff067b82 */ /* 0x000ef00000000a00 */
[----:B------:R-:W4:Y:S01]  /*00c0*/  LDC.64 R4, c[0x0][0x380] ;  /* 0x0000e000ff047b82 */ /* 0x000f220000000a00 */
[----:B-1----:R-:W-:Y:S01]  /*00d0*/  FSETP.LT.AND P1, PT, RZ, UR6, PT ;  /* 0x00000006ff007c0b */ /* 0x002fe2000bf21000 */
[----:B0-----:R-:W-:-:S06]  /*00e0*/  IMAD.WIDE R8, R13, 0x4, R8 ;  /* 0x000000040d087825 */ /* 0x001fcc00078e0208 */
[----:B------:R-:W0:Y:S01]  /*00f0*/  LDC R19, c[0x0][0x3b8] ;  /* 0x0000ee00ff137b82 */ /* 0x000e220000000800 */
[----:B--2---:R1:W2:Y:S01]  /*0100*/  LDG.E R12, desc[UR4][R8.64] ;  /* 0x00000004080c7981 */ /* 0x0042a2000c1e1900 */
[----:B---3--:R-:W-:-:S06]  /*0110*/  IMAD.WIDE R6, R13, 0x4, R6 ;  /* 0x000000040d067825 */ /* 0x008fcc00078e0206 */
[----:B------:R-:W3:Y:S01]  /*0120*/  LDC.64 R2, c[0x0][0x3a8] ;  /* 0x0000ea00ff027b82 */ /* 0x000ee20000000a00 */
[----:B------:R-:W3:Y:S01]  /*0130*/  LDG.E R17, desc[UR4][R6.64] ;  /* 0x0000000406117981 */ /* 0x000ee2000c1e1900 */
[----:B----4-:R-:W-:-:S06]  /*0140*/  IMAD.WIDE R4, R13, 0x4, R4 ;  /* 0x000000040d047825 */ /* 0x010fcc00078e0204 */
[----:B------:R-:W1:Y:S01]  /*0150*/  LDC.64 R10, c[0x0][0x398] ;  /* 0x0000e600ff0a7b82 */ /* 0x000e620000000a00 */
[----:B------:R-:W4:Y:S01]  /*0160*/  @P1 LDG.E R15, desc[UR4][R4.64] ;  /* 0x00000004040f1981 */ /* 0x000f22000c1e1900 */
[----:B0-----:R-:W-:Y:S01]  /*0170*/  FSETP.NEU.AND P0, PT, |R19|, +INF , PT ;  /* 0x7f8000001300780b */ /* 0x001fe20003f0d200 */
[----:B-1----:R-:W-:Y:S01]  /*0180*/  IMAD.WIDE R8, R13, 0x4, R10 ;  /* 0x000000040d087825 */ /* 0x002fe200078e020a */
[----:B--2---:R-:W-:-:S11]  /*0190*/  FMNMX R0, R12, R19, PT ;  /* 0x000000130c007209 */ /* 0x004fd60003800000 */
[----:B------:R-:W-:Y:S01]  /*01a0*/  @P0 FMNMX R12, R0, -R19, !PT ;  /* 0x80000013000c0209 */ /* 0x000fe20007800000 */
[----:B---3--:R-:W-:Y:S01]  /*01b0*/  FMUL R17, R17, R2 ;  /* 0x0000000211117220 */ /* 0x008fe20000400000 */
[----:B------:R-:W-:-:S03]  /*01c0*/  FADD R2, -R2, 1 ;  /* 0x3f80000002027421 */ /* 0x000fc60000000100 */
[----:B----4-:R-:W-:Y:S01]  /*01d0*/  @P1 FFMA R12, R15, UR6, R12 ;  /* 0x000000060f0c1c23 */ /* 0x010fe2000800000c */
[----:B------:R-:W-:Y:S01]  /*01e0*/  FADD R11, -R3, 1 ;  /* 0x3f800000030b7421 */ /* 0x000fe20000000100 */
[----:B------:R-:W0:Y:S02]  /*01f0*/  LDCU UR6, c[0x0][0x3a4] ;  /* 0x00007480ff0677ac */ /* 0x000e240008000800 */
[----:B------:R-:W-:-:S05]  /*0200*/  FFMA R17, R2, R12, R17 ;  /* 0x0000000c02117223 */ /* 0x000fca0000000011 */
[----:B------:R1:W-:Y:S04]  /*0210*/  STG.E desc[UR4][R6.64], R17 ;  /* 0x0000001106007986 */ /* 0x0003e8000c101904 */
[----:B------:R-:W2:Y:S01]  /*0220*/  LDG.E R0, desc[UR4][R8.64] ;  /* 0x0000000408007981 */ /* 0x000ea2000c1e1900 */
[----:B------:R-:W-:Y:S01]  /*0230*/  FMUL R2, R11, R12 ;  /* 0x0000000c0b027220 */ /* 0x000fe20000400000 */
[----:B------:R-:W-:Y:S01]  /*0240*/  BSSY.RECONVERGENT B0, `(.L_x_1) ;  /* 0x0000011000007945 */ /* 0x000fe20003800200 */
[----:B--2---:R-:W-:-:S04]  /*0250*/  FMUL R3, R0, R3 ;  /* 0x0000000300037220 */ /* 0x004fc80000400000 */
[----:B------:R-:W-:-:S04]  /*0260*/  FFMA R3, R2, R12, R3 ;  /* 0x0000000c02037223 */ /* 0x000fc80000000003 */
[----:B------:R-:W-:Y:S01]  /*0270*/  VIADD R0, R3, 0xf3000000 ;  /* 0xf300000003007836 */ /* 0x000fe20000000000 */
[----:B------:R1:W-:Y:S01]  /*0280*/  STG.E desc[UR4][R8.64], R3 ;  /* 0x0000000308007986 */ /* 0x0003e2000c101904 */
[----:B------:R1:W2:Y:S03]  /*0290*/  MUFU.RSQ R10, R3 ;  /* 0x00000003000a7308 */ /* 0x0002a60000001400 */
[----:B------:R-:W-:Y:S01]  /*02a0*/  ISETP.GT.U32.AND P0, PT, R0, 0x727fffff, PT ;  /* 0x727fffff0000780c */ /* 0x000fe20003f04070 */
[----:B0-----:R-:W-:-:S12]  /*02b0*/  FMUL R0, R17, UR6 ;  /* 0x0000000611007c20 */ /* 0x001fd80008400000 */
[----:B-1----:R-:W-:Y:S05]  /*02c0*/  @!P0 BRA `(.L_x_2) ;  /* 0x0000000000108947 */ /* 0x002fea0003800000 */
[----:B--2---:R-:W-:-:S07]  /*02d0*/  MOV R10, 0x2f0 ;  /* 0x000002f0000a7802 */ /* 0x004fce0000000f00 */
[----:B------:R-:W-:Y:S05]  /*02e0*/  CALL.REL.NOINC `($__internal_0_$__cuda_sm20_sqrt_rn_f32_slowpath) ;  /* 0x0000000000687944 */ /* 0x000fea0003c00000 */
[----:B------:R-:W-:Y:S01]  /*02f0*/  IMAD.MOV.U32 R2, RZ, RZ, R6 ;  /* 0x000000ffff027224 */ /* 0x000fe200078e0006 */
[----:B------:R-:W-:Y:S06]  /*0300*/  BRA `(.L_x_3) ;  /* 0x0000000000107947 */ /* 0x000fec0003800000 */
.L_x_2:
[----:B--2---:R-:W-:Y:S01]  /*0310*/  FMUL.FTZ R2, R3, R10 ;  /* 0x0000000a03027220 */ /* 0x004fe20000410000 */
[----:B------:R-:W-:-:S03]  /*0320*/  FMUL.FTZ R6, R10, 0.5 ;  /* 0x3f0000000a067820 */ /* 0x000fc60000410000 */
[----:B------:R-:W-:-:S04]  /*0330*/  FFMA R3, -R2, R2, R3 ;  /* 0x0000000202037223 */ /* 0x000fc80000000103 */
[----:B------:R-:W-:-:S07]  /*0340*/  FFMA R2, R3, R6, R2 ;  /* 0x0000000603027223 */ /* 0x000fce0000000002 */
.L_x_3:
[----:B------:R-:W-:Y:S05]  /*0350*/  BSYNC.RECONVERGENT B0 ;  /* 0x0000000000007941 */ /* 0x000fea0003800200 */
.L_x_1:
[----:B------:R-:W0:Y:S01]  /*0360*/  LDCU UR6, c[0x0][0x3b0] ;  /* 0x00007600ff0677ac */ /* 0x000e220008000800 */
[----:B------:R-:W-:Y:S01]  /*0370*/  BSSY.RECONVERGENT B0, `(.L_x_4) ;  /* 0x000000d000007945 */ /* 0x000fe20003800200 */
[----:B0-----:R-:W-:-:S04]  /*0380*/  FADD R7, R2, UR6 ;  /* 0x0000000602077e21 */ /* 0x001fc80008000000 */
[----:B------:R-:W0:Y:S08]  /*0390*/  MUFU.RCP R2, R7 ;  /* 0x0000000700027308 */ /* 0x000e300000001000 */
[----:B------:R-:W1:Y:S01]  /*03a0*/  FCHK P0, R0, R7 ;  /* 0x0000000700007302 */ /* 0x000e620000000000 */
[----:B0-----:R-:W-:-:S04]  /*03b0*/  FFMA R3, -R7, R2, 1 ;  /* 0x3f80000007037423 */ /* 0x001fc80000000102 */
[----:B------:R-:W-:-:S04]  /*03c0*/  FFMA R3, R2, R3, R2 ;  /* 0x0000000302037223 */ /* 0x000fc80000000002 */
[----:B------:R-:W-:-:S04]  /*03d0*/  FFMA R2, R0, R3, RZ ;  /* 0x0000000300027223 */ /* 0x000fc800000000ff */
[----:B------:R-:W-:-:S04]  /*03e0*/  FFMA R6, -R7, R2, R0 ;  /* 0x0000000207067223 */ /* 0x000fc80000000100 */
[----:B------:R-:W-:Y:S01]  /*03f0*/  FFMA R2, R3, R6, R2 ;  /* 0x0000000603027223 */ /* 0x000fe20000000002 */
[----:B-1----:R-:W-:Y:S06]  /*0400*/  @!P0 BRA `(.L_x_5) ;  /* 0x00000000000c8947 */ /* 0x002fec0003800000 */
[----:B------:R-:W-:-:S07]  /*0410*/  MOV R2, 0x430 ;  /* 0x0000043000027802 */ /* 0x000fce0000000f00 */
[----:B------:R-:W-:Y:S05]  /*0420*/  CALL.REL.NOINC `($__internal_1_$__cuda_sm3x_div_rn_noftz_f32_slowpath) ;  /* 0x0000000000747944 */ /* 0x000fea0003c00000 */
[----:B------:R-:W-:-:S07]  /*0430*/  IMAD.MOV.U32 R2, RZ, RZ, R0 ;  /* 0x000000ffff027224 */ /* 0x000fce00078e0000 */
.L_x_5:
[----:B------:R-:W-:Y:S05]  /*0440*/  BSYNC.RECONVERGENT B0 ;  /* 0x0000000000007941 */ /* 0x000fea0003800200 */
.L_x_4:
[----:B------:R-:W2:Y:S02]  /*0450*/  LDG.E R3, desc[UR4][R4.64] ;  /* 0x0000000404037981 */ /* 0x000ea4000c1e1900 */
[----:B--2---:R-:W-:-:S05]  /*0460*/  FADD R3, R3, -R2 ;  /* 0x8000000203037221 */ /* 0x004fca0000000000 */
[----:B------:R-:W-:Y:S01]  /*0470*/  STG.E desc[UR4][R4.64], R3 ;  /* 0x0000000304007986 */ /* 0x000fe2000c101904 */
[----:B------:R-:W-:Y:S05]  /*0480*/  EXIT ;  /* 0x000000000000794d */ /* 0x000fea0003800000 */
        .weak           $__internal_0_$__cuda_sm20_sqrt_rn_f32_slowpath
        .type           $__internal_0_$__cuda_sm20_sqrt_rn_f32_slowpath,@function
        .size           $__internal_0_$__cuda_sm20_sqrt_rn_f32_slowpath,($__internal_1_$__cuda_sm3x_div_rn_noftz_f32_slowpath - $__internal_0_$__cuda_sm20_sqrt_rn_f32_slowpath)
$__internal_0_$__cuda_sm20_sqrt_rn_f32_slowpath:
[----:B------:R-:W-:-:S13]  /*0490*/  LOP3.LUT P0, RZ, R3, 0x7fffffff, RZ, 0xc0, !PT ;  /* 0x7fffffff03ff7812 */ /* 0x000fda000780c0ff */
[----:B------:R-:W-:Y:S05]  /*04a0*/  @!P0 BRA `(.L_x_6) ;  /* 0x0000000000448947 */ /* 0x000fea0003800000 */
[----:B------:R-:W-:Y:S02]  /*04b0*/  FSETP.GEU.FTZ.AND P0, PT, R3, RZ, PT ;  /* 0x000000ff0300720b */ /* 0x000fe40003f1e000 */
[----:B------:R-:W-:-:S11]  /*04c0*/  MOV R2, R3 ;  /* 0x0000000300027202 */ /* 0x000fd60000000f00 */
[----:B------:R-:W-:Y:S01]  /*04d0*/  @!P0 IMAD.MOV.U32 R3, RZ, RZ, 0x7fffffff ;  /* 0x7fffffffff038424 */ /* 0x000fe200078e00ff */
[----:B------:R-:W-:Y:S06]  /*04e0*/  @!P0 BRA `(.L_x_6) ;  /* 0x0000000000348947 */ /* 0x000fec0003800000 */
[----:B------:R-:W-:-:S13]  /*04f0*/  FSETP.GTU.FTZ.AND P0, PT, |R2|, +INF , PT ;  /* 0x7f8000000200780b */ /* 0x000fda0003f1c200 */
[----:B------:R-:W-:Y:S01]  /*0500*/  @P0 FADD.FTZ R3, R2, 1 ;  /* 0x3f80000002030421 */ /* 0x000fe20000010000 */
[----:B------:R-:W-:Y:S06]  /*0510*/  @P0 BRA `(.L_x_6) ;  /* 0x0000000000280947 */ /* 0x000fec0003800000 */
[----:B------:R-:W-:-:S13]  /*0520*/  FSETP.NEU.FTZ.AND P0, PT, |R2|, +INF , PT ;  /* 0x7f8000000200780b */ /* 0x000fda0003f1d200 */
[----:B------:R-:W-:-:S04]  /*0530*/  @P0 FFMA R6, R2, 1.84467440737095516160e+19, RZ ;  /* 0x5f80000002060823 */ /* 0x000fc800000000ff */
[----:B------:R-:W0:Y:S02]  /*0540*/  @P0 MUFU.RSQ R3, R6 ;  /* 0x0000000600030308 */ /* 0x000e240000001400 */
[----:B0-----:R-:W-:Y:S01]  /*0550*/  @P0 FMUL.FTZ R7, R6, R3 ;  /* 0x0000000306070220 */ /* 0x001fe20000410000 */
[----:B------:R-:W-:Y:S01]  /*0560*/  @P0 FMUL.FTZ R9, R3, 0.5 ;  /* 0x3f00000003090820 */ /* 0x000fe20000410000 */
[----:B------:R-:W-:Y:S02]  /*0570*/  @!P0 IMAD.MOV.U32 R3, RZ, RZ, R2 ;  /* 0x000000ffff038224 */ /* 0x000fe400078e0002 */
[----:B------:R-:W-:-:S04]  /*0580*/  @P0 FADD.FTZ R8, -R7, -RZ ;  /* 0x800000ff07080221 */ /* 0x000fc80000010100 */
[----:B------:R-:W-:-:S04]  /*0590*/  @P0 FFMA R8, R7, R8, R6 ;  /* 0x0000000807080223 */ /* 0x000fc80000000006 */
[----:B------:R-:W-:-:S04]  /*05a0*/  @P0 FFMA R8, R8, R9, R7 ;  /* 0x0000000908080223 */ /* 0x000fc80000000007 */
[----:B------:R-:W-:-:S07]  /*05b0*/  @P0 FMUL.FTZ R3, R8, 2.3283064365386962891e-10 ;  /* 0x2f80000008030820 */ /* 0x000fce0000410000 */
.L_x_6:
[----:B------:R-:W-:Y:S01]  /*05c0*/  MOV R6, R3 ;  /* 0x0000000300067202 */ /* 0x000fe20000000f00 */
[----:B------:R-:W-:Y:S02]  /*05d0*/  IMAD.MOV.U32 R2, RZ, RZ, R10 ;  /* 0x000000ffff027224 */ /* 0x000fe400078e000a */
[----:B------:R-:W-:-:S04]  /*05e0*/  IMAD.MOV.U32 R3, RZ, RZ, 0x0 ;  /* 0x00000000ff037424 */ /* 0x000fc800078e00ff */
[----:B------:R-:W-:Y:S05]  /*05f0*/  RET.REL.NODEC R2 `(adam_optimizer_step) ;  /* 0xfffffff802807950 */ /* 0x000fea0003c3ffff */
        .weak           $__internal_1_$__cuda_sm3x_div_rn_noftz_f32_slowpath
        .type           $__internal_1_$__cuda_sm3x_div_rn_noftz_f32_slowpath,@function
        .size           $__internal_1_$__cuda_sm3x_div_rn_noftz_f32_slowpath,(.L_x_145 - $__internal_1_$__cuda_sm3x_div_rn_noftz_f32_slowpath)
$__internal_1_$__cuda_sm3x_div_rn_noftz_f32_slowpath:
[----:B------:R-:W-:Y:S01]  /*0600*/  SHF.R.U32.HI R6, RZ, 0x17, R7 ;  /* 0x00000017ff067819 */ /* 0x000fe20000011607 */
[----:B------:R-:W-:Y:S01]  /*0610*/  BSSY.RECONVERGENT B1, `(.L_x_7) ;  /* 0x0000064000017945 */ /* 0x000fe20003800200 */
[--C-:B------:R-:W-:Y:S02]  /*0620*/  SHF.R.U32.HI R3, RZ, 0x17, R0.reuse ;  /* 0x00000017ff037819 */ /* 0x100fe40000011600 */
[----:B------:R-:W-:Y:S01]  /*0630*/  LOP3.LUT R12, R6, 0xff, RZ, 0xc0, !PT ;  /* 0x000000ff060c7812 */ /* 0x000fe200078ec0ff */
[----:B------:R-:W-:Y:S01]  /*0640*/  IMAD.MOV.U32 R6, RZ, RZ, R0 ;  /* 0x000000ffff067224 */ /* 0x000fe200078e0000 */
[----:B------:R-:W-:Y:S02]  /*0650*/  LOP3.LUT R10, R3, 0xff, RZ, 0xc0, !PT ;  /* 0x000000ff030a7812 */ /* 0x000fe400078ec0ff */
[----:B------:R-:W-:-:S03]  /*0660*/  IADD3 R11, PT, PT, R12, -0x1, RZ ;  /* 0xffffffff0c0b7810 */ /* 0x000fc60007ffe0ff */
[----:B------:R-:W-:Y:S01]  /*0670*/  VIADD R9, R10, 0xffffffff ;  /* 0xffffffff0a097836 */ /* 0x000fe20000000000 */
[----:B------:R-:W-:-:S04]  /*0680*/  ISETP.GT.U32.AND P0, PT, R11, 0xfd, PT ;  /* 0x000000fd0b00780c */ /* 0x000fc80003f04070 */
[----:B------:R-:W-:-:S13]  /*0690*/  ISETP.GT.U32.OR P0, PT, R9, 0xfd, P0 ;  /* 0x000000fd0900780c */ /* 0x000fda0000704470 */
[----:B------:R-:W-:Y:S01]  /*06a0*/  @!P0 MOV R8, RZ ;  /* 0x000000ff00088202 */ /* 0x000fe20000000f00 */
[----:B------:R-:W-:Y:S06]  /*06b0*/  @!P0 BRA `(.L_x_8) ;  /* 0x0000000000608947 */ /* 0x000fec0003800000 */
[----:B------:R-:W-:Y:S01]  /*06c0*/  FSETP.GTU.FTZ.AND P0, PT, |R0|, +INF , PT ;  /* 0x7f8000000000780b */ /* 0x000fe20003f1c200 */
[----:B------:R-:W-:Y:S01]  /*06d0*/  IMAD.MOV.U32 R3, RZ, RZ, R7 ;  /* 0x000000ffff037224 */ /* 0x000fe200078e0007 */
[----:B------:R-:W-:-:S04]  /*06e0*/  FSETP.GTU.FTZ.AND P1, PT, |R7|, +INF , PT ;  /* 0x7f8000000700780b */ /* 0x000fc80003f3c200 */
[----:B------:R-:W-:-:S13]  /*06f0*/  PLOP3.LUT P0, PT, P0, P1, PT, 0xf8, 0x8f ;  /* 0x00000000008f781c */ /* 0x000fda0000703f70 */
[----:B------:R-:W-:Y:S05]  /*0700*/  @P0 BRA `(.L_x_9) ;  /* 0x00000004004c0947 */ /* 0x000fea0003800000 */
[----:B------:R-:W-:-:S13]  /*0710*/  LOP3.LUT P0, RZ, R7, 0x7fffffff, R6, 0xc8, !PT ;  /* 0x7fffffff07ff7812 */ /* 0x000fda000780c806 */
[----:B------:R-:W-:Y:S05]  /*0720*/  @!P0 BRA `(.L_x_10) ;  /* 0x00000004003c8947 */ /* 0x000fea0003800000 */
[C---:B------:R-:W-:Y:S02]  /*0730*/  FSETP.NEU.FTZ.AND P2, PT, |R0|.reuse, +INF , PT ;  /* 0x7f8000000000780b */ /* 0x040fe40003f5d200 */
[----:B------:R-:W-:Y:S02]  /*0740*/  FSETP.NEU.FTZ.AND P1, PT, |R3|, +INF , PT ;  /* 0x7f8000000300780b */ /* 0x000fe40003f3d200 */
[----:B------:R-:W-:-:S11]  /*0750*/  FSETP.NEU.FTZ.AND P0, PT, |R0|, +INF , PT ;  /* 0x7f8000000000780b */ /* 0x000fd60003f1d200 */
[----:B------:R-:W-:Y:S05]  /*0760*/  @!P1 BRA !P2, `(.L_x_10) ;  /* 0x00000004002c9947 */ /* 0x000fea0005000000 */
[----:B------:R-:W-:-:S04]  /*0770*/  LOP3.LUT P2, RZ, R6, 0x7fffffff, RZ, 0xc0, !PT ;  /* 0x7fffffff06ff7812 */ /* 0x000fc8000784c0ff */
[----:B------:R-:W-:-:S13]  /*0780*/  PLOP3.LUT P1, PT, P1, P2, PT, 0x2f, 0xf2 ;  /* 0x0000000000f2781c */ /* 0x000fda0000f24577 */
[----:B------:R-:W-:Y:S05]  /*0790*/  @P1 BRA `(.L_x_11) ;  /* 0x0000000400181947 */ /* 0x000fea0003800000 */
[----:B------:R-:W-:-:S04]  /*07a0*/  LOP3.LUT P1, RZ, R7, 0x7fffffff, RZ, 0xc0, !PT ;  /* 0x7fffffff07ff7812 */ /* 0x000fc8000782c0ff */
[----:B------:R-:W-:-:S13]  /*07b0*/  PLOP3.LUT P0, PT, P0, P1, PT, 0x2f, 0xf2 ;  /* 0x0000000000f2781c */ /* 0x000fda0000702577 */
[----:B------:R-:W-:Y:S05]  /*07c0*/  @P0 BRA `(.L_x_12) ;  /* 0x0000000400000947 */ /* 0x000fea0003800000 */
[----:B------:R-:W-:Y:S02]  /*07d0*/  ISETP.GE.AND P0, PT, R9, RZ, PT ;  /* 0x000000ff0900720c */ /* 0x000fe40003f06270 */
[----:B------:R-:W-:-:S11]  /*07e0*/  ISETP.GE.AND P1, PT, R11, RZ, PT ;  /* 0x000000ff0b00720c */ /* 0x000fd60003f26270 */
[----:B------:R-:W-:Y:S01]  /*07f0*/  @P0 IMAD.MOV.U32 R8, RZ, RZ, RZ ;  /* 0x000000ffff080224 */ /* 0x000fe200078e00ff */
[----:B------:R-:W-:Y:S01]  /*0800*/  @!P0 MOV R8, 0xffffffc0 ;  /* 0xffffffc000088802 */ /* 0x000fe20000000f00 */
[----:B------:R-:W-:Y:S01]  /*0810*/  @!P0 FFMA R6, R0, 1.84467440737095516160e+19, RZ ;  /* 0x5f80000000068823 */ /* 0x000fe200000000ff */
[----:B------:R-:W-:-:S03]  /*0820*/  @!P1 FFMA R7, R3, 1.84467440737095516160e+19, RZ ;  /* 0x5f80000003079823 */ /* 0x000fc600000000ff */
[----:B------:R-:W-:-:S07]  /*0830*/  @!P1 VIADD R8, R8, 0x40 ;  /* 0x0000004008089836 */ /* 0x000fce0000000000 */
.L_x_8:
[----:B------:R-:W-:Y:S01]  /*0840*/  LEA R0, R12, 0xc0800000, 0x17 ;  /* 0xc08000000c007811 */ /* 0x000fe200078eb8ff */
[----:B------:R-:W-:Y:S01]  /*0850*/  BSSY.RECONVERGENT B2, `(.L_x_13) ;  /* 0x0000036000027945 */ /* 0x000fe20003800200 */
[----:B------:R-:W-:-:S03]  /*0860*/  IADD3 R3, PT, PT, R10, -0x7f, RZ ;  /* 0xffffff810a037810 */ /* 0x000fc60007ffe0ff */
[----:B------:R-:W-:Y:S02]  /*0870*/  IMAD.IADD R7, R7, 0x1, -R0 ;  /* 0x0000000107077824 */ /* 0x000fe400078e0a00 */
[----:B------:R-:W-:Y:S02]  /*0880*/  IMAD R0, R3, -0x800000, R6 ;  /* 0xff80000003007824 */ /* 0x000fe400078e0206 */
[----:B------:R0:W1:Y:S01]  /*0890*/  MUFU.RCP R9, R7 ;  /* 0x0000000700097308 */ /* 0x0000620000001000 */
[----:B------:R-:W-:Y:S01]  /*08a0*/  FADD.FTZ R11, -R7, -RZ ;  /* 0x800000ff070b7221 */ /* 0x000fe20000010100 */
[----:B0-----:R-:W-:-:S05]  /*08b0*/  IADD3 R7, PT, PT, R3, 0x7f, -R12 ;  /* 0x0000007f03077810 */ /* 0x001fca0007ffe80c */
[----:B------:R-:W-:Y:S02]  /*08c0*/  IMAD.IADD R7, R7, 0x1, R8 ;  /* 0x0000000107077824 */ /* 0x000fe400078e0208 */
[----:B-1----:R-:W-:-:S04]  /*08d0*/  FFMA R10, R9, R11, 1 ;  /* 0x3f800000090a7423 */ /* 0x002fc8000000000b */
[----:B------:R-:W-:-:S04]  /*08e0*/  FFMA R13, R9, R10, R9 ;  /* 0x0000000a090d7223 */ /* 0x000fc80000000009 */
[----:B------:R-:W-:-:S04]  /*08f0*/  FFMA R6, R0, R13, RZ ;  /* 0x0000000d00067223 */ /* 0x000fc800000000ff */
[----:B------:R-:W-:-:S04]  /*0900*/  FFMA R9, R11, R6, R0 ;  /* 0x000000060b097223 */ /* 0x000fc80000000000 */
[----:B------:R-:W-:-:S04]  /*0910*/  FFMA R6, R13, R9, R6 ;  /* 0x000000090d067223 */ /* 0x000fc80000000006 */
[----:B------:R-:W-:-:S04]  /*0920*/  FFMA R11, R11, R6, R0 ;  /* 0x000000060b0b7223 */ /* 0x000fc80000000000 */
[----:B------:R-:W-:-:S05]  /*0930*/  FFMA R0, R13, R11, R6 ;  /* 0x0000000b0d007223 */ /* 0x000fca0000000006 */
[----:B------:R-:W-:-:S04]  /*0940*/  SHF.R.U32.HI R3, RZ, 0x17, R0 ;  /* 0x00000017ff037819 */ /* 0x000fc80000011600 */
[----:B------:R-:W-:-:S05]  /*0950*/  LOP3.LUT R3, R3, 0xff, RZ, 0xc0, !PT ;  /* 0x000000ff03037812 */ /* 0x000fca00078ec0ff */
[----:B------:R-:W-:-:S05]  /*0960*/  IMAD.IADD R9, R3, 0x1, R7 ;  /* 0x0000000103097824 */ /* 0x000fca00078e0207 */
[----:B------:R-:W-:-:S04]  /*0970*/  IADD3 R3, PT, PT, R9, -0x1, RZ ;  /* 0xffffffff09037810 */ /* 0x000fc80007ffe0ff */
[----:B------:R-:W-:-:S13]  /*0980*/  ISETP.GE.U32.AND P0, PT, R3, 0xfe, PT ;  /* 0x000000fe0300780c */ /* 0x000fda0003f06070 */
[----:B------:R-:W-:Y:S05]  /*0990*/  @!P0 BRA `(.L_x_14) ;  /* 0x0000000000808947 */ /* 0x000fea0003800000 */
[----:B------:R-:W-:-:S13]  /*09a0*/  ISETP.GT.AND P0, PT, R9, 0xfe, PT ;  /* 0x000000fe0900780c */ /* 0x000fda0003f04270 */
[----:B------:R-:W-:Y:S05]  /*09b0*/  @P0 BRA `(.L_x_15) ;  /* 0x00000000006c0947 */ /* 0x000fea0003800000 */
[----:B------:R-:W-:-:S13]  /*09c0*/  ISETP.GE.AND P0, PT, R9, 0x1, PT ;  /* 0x000000010900780c */ /* 0x000fda0003f06270 */
[----:B------:R-:W-:Y:S05]  /*09d0*/  @P0 BRA `(.L_x_16) ;  /* 0x0000000000740947 */ /* 0x000fea0003800000 */
[----:B------:R-:W-:Y:S02]  /*09e0*/  ISETP.GE.AND P0, PT, R9, -0x18, PT ;  /* 0xffffffe80900780c */ /* 0x000fe40003f06270 */
[----:B------:R-:W-:-:S11]  /*09f0*/  LOP3.LUT R0, R0, 0x80000000, RZ, 0xc0, !PT ;  /* 0x8000000000007812 */ /* 0x000fd600078ec0ff */
[----:B------:R-:W-:Y:S05]  /*0a00*/  @!P0 BRA `(.L_x_16) ;  /* 0x0000000000688947 */ /* 0x000fea0003800000 */
[-CC-:B------:R-:W-:Y:S01]  /*0a10*/  FFMA.RZ R3, R13, R11.reuse, R6.reuse ;  /* 0x0000000b0d037223 */ /* 0x180fe2000000c006 */
[C---:B------:R-:W-:Y:S01]  /*0a20*/  VIADD R8, R9.reuse, 0x20 ;  /* 0x0000002009087836 */ /* 0x040fe20000000000 */
[C---:B------:R-:W-:Y:S02]  /*0a30*/  ISETP.NE.AND P2, PT, R9.reuse, RZ, PT ;  /* 0x000000ff0900720c */ /* 0x040fe40003f45270 */
[----:B------:R-:W-:Y:S01]  /*0a40*/  ISETP.NE.AND P1, PT, R9, RZ, PT ;  /* 0x000000ff0900720c */ /* 0x000fe20003f25270 */
[----:B------:R-:W-:Y:S01]  /*0a50*/  IMAD.MOV R9, RZ, RZ, -R9 ;  /* 0x000000ffff097224 */ /* 0x000fe200078e0a09 */
[----:B------:R-:W-:Y:S01]  /*0a60*/  LOP3.LUT R7, R3, 0x7fffff, RZ, 0xc0, !PT ;  /* 0x007fffff03077812 */ /* 0x000fe200078ec0ff */
[CCC-:B------:R-:W-:Y:S01]  /*0a70*/  FFMA.RP R3, R13.reuse, R11.reuse, R6.reuse ;  /* 0x0000000b0d037223 */ /* 0x1c0fe20000008006 */
[----:B------:R-:W-:Y:S02]  /*0a80*/  FFMA.RM R6, R13, R11, R6 ;  /* 0x0000000b0d067223 */ /* 0x000fe40000004006 */
[----:B------:R-:W-:-:S03]  /*0a90*/  LOP3.LUT R7, R7, 0x800000, RZ, 0xfc, !PT ;  /* 0x0080000007077812 */ /* 0x000fc600078efcff */
[----:B------:R-:W-:Y:S02]  /*0aa0*/  FSETP.NEU.FTZ.AND P0, PT, R3, R6, PT ;  /* 0x000000060300720b */ /* 0x000fe40003f1d000 */
[----:B------:R-:W-:Y:S02]  /*0ab0*/  SHF.L.U32 R8, R7, R8, RZ ;  /* 0x0000000807087219 */ /* 0x000fe400000006ff */
[----:B------:R-:W-:Y:S02]  /*0ac0*/  SEL R6, R9, RZ, P2 ;  /* 0x000000ff09067207 */ /* 0x000fe40001000000 */
[----:B------:R-:W-:Y:S02]  /*0ad0*/  ISETP.NE.AND P1, PT, R8, RZ, P1 ;  /* 0x000000ff0800720c */ /* 0x000fe40000f25270 */
[----:B------:R-:W-:Y:S02]  /*0ae0*/  SHF.R.U32.HI R6, RZ, R6, R7 ;  /* 0x00000006ff067219 */ /* 0x000fe40000011607 */
[----:B------:R-:W-:-:S02]  /*0af0*/  PLOP3.LUT P0, PT, P0, P1, PT, 0xf8, 0x8f ;  /* 0x00000000008f781c */ /* 0x000fc40000703f70 */
[----:B------:R-:W-:Y:S02]  /*0b00*/  SHF.R.U32.HI R8, RZ, 0x1, R6 ;  /* 0x00000001ff087819 */ /* 0x000fe40000011606 */
[----:B------:R-:W-:-:S04]  /*0b10*/  SEL R3, RZ, 0x1, !P0 ;  /* 0x00000001ff037807 */ /* 0x000fc80004000000 */
[----:B------:R-:W-:-:S04]  /*0b20*/  LOP3.LUT R3, R3, 0x1, R8, 0xf8, !PT ;  /* 0x0000000103037812 */ /* 0x000fc800078ef808 */
[----:B------:R-:W-:-:S04]  /*0b30*/  LOP3.LUT R3, R3, R6, RZ, 0xc0, !PT ;  /* 0x0000000603037212 */ /* 0x000fc800078ec0ff */
[----:B------:R-:W-:-:S04]  /*0b40*/  IADD3 R3, PT, PT, R8, R3, RZ ;  /* 0x0000000308037210 */ /* 0x000fc80007ffe0ff */
[----:B------:R-:W-:Y:S01]  /*0b50*/  LOP3.LUT R0, R3, R0, RZ, 0xfc, !PT ;  /* 0x0000000003007212 */ /* 0x000fe200078efcff */
[----:B------:R-:W-:Y:S06]  /*0b60*/  BRA `(.L_x_16) ;  /* 0x0000000000107947 */ /* 0x000fec0003800000 */
.L_x_15:
[----:B------:R-:W-:-:S04]  /*0b70*/  LOP3.LUT R0, R0, 0x80000000, RZ, 0xc0, !PT ;  /* 0x8000000000007812 */ /* 0x000fc800078ec0ff */
[----:B------:R-:W-:Y:S01]  /*0b80*/  LOP3.LUT R0, R0, 0x7f800000, RZ, 0xfc, !PT ;  /* 0x7f80000000007812 */ /* 0x000fe200078efcff */
[----:B------:R-:W-:Y:S06]  /*0b90*/  BRA `(.L_x_16) ;  /* 0x0000000000047947 */ /* 0x000fec0003800000 */
.L_x_14:
[----:B------:R-:W-:-:S07]  /*0ba0*/  IMAD R0, R7, 0x800000, R0 ;  /* 0x0080000007007824 */ /* 0x000fce00078e0200 */
.L_x_16:
[----:B------:R-:W-:Y:S05]  /*0bb0*/  BSYNC.RECONVERGENT B2 ;  /* 0x0000000000027941 */ /* 0x000fea0003800200 */
.L_x_13:
[----:B------:R-:W-:Y:S05]  /*0bc0*/  BRA `(.L_x_17) ;  /* 0x0000000000207947 */ /* 0x000fea0003800000 */
.L_x_12:
[----:B------:R-:W-:-:S04]  /*0bd0*/  LOP3.LUT R0, R7, 0x80000000, R6, 0x48, !PT ;  /* 0x8000000007007812 */ /* 0x000fc800078e4806 */
[----:B------:R-:W-:Y:S01]  /*0be0*/  LOP3.LUT R0, R0, 0x7f800000, RZ, 0xfc, !PT ;  /* 0x7f80000000007812 */ /* 0x000fe200078efcff */
[----:B------:R-:W-:Y:S06]  /*0bf0*/  BRA `(.L_x_17) ;  /* 0x0000000000147947 */ /* 0x000fec0003800000 */
.L_x_11:
[----:B------:R-:W-:Y:S01]  /*0c00*/  LOP3.LUT R0, R7, 0x80000000, R6, 0x48, !PT ;  /* 0x8000000007007812 */ /* 0x000fe200078e4806 */
[----:B------:R-:W-:Y:S06]  /*0c10*/  BRA `(.L_x_17) ;  /* 0x00000000000c7947 */ /* 0x000fec0003800000 */
.L_x_10:
[----:B------:R-:W0:Y:S01]  /*0c20*/  MUFU.RSQ R0, -QNAN ;  /* 0xffc0000000007908 */ /* 0x000e220000001400 */
[----:B------:R-:W-:Y:S05]  /*0c30*/  BRA `(.L_x_17) ;  /* 0x0000000000047947 */ /* 0x000fea0003800000 */
.L_x_9:
[----:B------:R-:W-:-:S07]  /*0c40*/  FADD.FTZ R0, R0, R3 ;  /* 0x0000000300007221 */ /* 0x000fce0000010000 */
.L_x_17:
[----:B------:R-:W-:Y:S05]  /*0c50*/  BSYNC.RECONVERGENT B1 ;  /* 0x0000000000017941 */ /* 0x000fea0003800200 */
.L_x_7:
[----:B------:R-:W-:-:S04]  /*0c60*/  HFMA2 R3, -RZ, RZ, 0, 0 ;  /* 0x00000000ff037431 */ /* 0x000fc800000001ff */
[----:B0-----:R-:W-:Y:S05]  /*0c70*/  RET.REL.NODEC R2 `(adam_optimizer_step) ;  /* 0xfffffff002e07950 */ /* 0x001fea0003c3ffff */
.L_x_18:
        /* <DEDUP_REMOVED lines=16> */
.L_x_145:


//--------------------- .text._Z21agent_simulation_stepPfS_PiPKfif --------------------------
	.section	.text._Z21agent_simulation_stepPfS_PiPKfif,"ax",@progbits
	.align	128
        .global         _Z21agent_simulation_stepPfS_PiPKfif
        .type           _Z21agent_simulation_stepPfS_PiPKfif,@function
        .size           _Z21agent_simulation_stepPfS_PiPKfif,(.L_x_154 - _Z21agent_simulation_stepPfS_PiPKfif)
        .other          _Z21agent_simulation_stepPfS_PiPKfif,@"STO_CUDA_ENTRY STV_DEFAULT"
_Z21agent_simulation_stepPfS_PiPKfif:
.text._Z21agent_simulation_stepPfS_PiPKfif:
        /* <DEDUP_REMOVED lines=10> */
[----:B------:R-:W-:Y:S01]  /*00a0*/  SHF.L.U32 R9, R0, 0x1, RZ ;  /* 0x0000000100097819 */ /* 0x000fe200000006ff */
[----:B------:R-:W2:Y:S05]  /*00b0*/  LDCU UR6, c[0x0][0x3a4] ;  /* 0x00007480ff0677ac */ /* 0x000eaa0008000800 */
[----:B------:R-:W3:Y:S08]  /*00c0*/  LDC.64 R4, c[0x0][0x388] ;  /* 0x0000e200ff047b82 */ /* 0x000ef00000000a00 */
[----:B------:R-:W4:Y:S01]  /*00d0*/  LDC.64 R6, c[0x0][0x398] ;  /* 0x0000e600ff067b82 */ /* 0x000f220000000a00 */
[----:B0-----:R-:W-:-:S05]  /*00e0*/  IMAD.WIDE R2, R9, 0x4, R2 ;  /* 0x0000000409027825 */ /* 0x001fca00078e0202 */
[----:B-1----:R-:W2:Y:S01]  /*00f0*/  LDG.E R0, desc[UR4][R2.64] ;  /* 0x0000000402007981 */ /* 0x002ea2000c1e1900 */
[----:B---3--:R-:W-:-:S03]  /*0100*/  IMAD.WIDE R4, R9, 0x4, R4 ;  /* 0x0000000409047825 */ /* 0x008fc600078e0204 */
[----:B------:R-:W3:Y:S04]  /*0110*/  LDG.E R8, desc[UR4][R2.64+0x4] ;  /* 0x0000040402087981 */ /* 0x000ee8000c1e1900 */
[----:B------:R-:W2:Y:S04]  /*0120*/  LDG.E R9, desc[UR4][R4.64] ;  /* 0x0000000404097981 */ /* 0x000ea8000c1e1900 */
[----:B------:R-:W3:Y:S04]  /*0130*/  LDG.E R11, desc[UR4][R4.64+0x4] ;  /* 0x00000404040b7981 */ /* 0x000ee8000c1e1900 */
[----:B----4-:R-:W4:Y:S01]  /*0140*/  LDG.E.CONSTANT R6, desc[UR4][R6.64] ;  /* 0x0000000406067981 */ /* 0x010f22000c1e9900 */
[----:B--2---:R-:W-:Y:S01]  /*0150*/  FFMA R13, R9, UR6, R0 ;  /* 0x00000006090d7c23 */ /* 0x004fe20008000000 */
[----:B---3--:R-:W-:-:S04]  /*0160*/  FFMA R15, R11, UR6, R8 ;  /* 0x000000060b0f7c23 */ /* 0x008fc80008000008 */
[----:B------:R-:W-:Y:S02]  /*0170*/  FSETP.GEU.AND P0, PT, R13, RZ, PT ;  /* 0x000000ff0d00720b */ /* 0x000fe40003f0e000 */
[----:B------:R-:W-:-:S11]  /*0180*/  FSETP.GEU.AND P1, PT, R15, RZ, PT ;  /* 0x000000ff0f00720b */ /* 0x000fd60003f2e000 */
[C---:B----4-:R-:W-:Y:S02]  /*0190*/  @!P0 FADD R13, R6.reuse, R13 ;  /* 0x0000000d060d8221 */ /* 0x050fe40000000000 */
[----:B------:R-:W-:-:S03]  /*01a0*/  @!P1 FADD R15, R6, R15 ;  /* 0x0000000f060f9221 */ /* 0x000fc60000000000 */
[-C--:B------:R-:W-:Y:S02]  /*01b0*/  FSETP.GE.AND P0, PT, R13, R6.reuse, PT ;  /* 0x000000060d00720b */ /* 0x080fe40003f06000 */
[----:B------:R-:W-:Y:S01]  /*01c0*/  FSETP.GE.AND P1, PT, R15, R6, PT ;  /* 0x000000060f00720b */ /* 0x000fe20003f26000 */
[----:B------:R-:W-:Y:S01]  /*01d0*/  FMUL R9, R9, 0.99000000953674316406 ;  /* 0x3f7d70a409097820 */ /* 0x000fe20000400000 */
[----:B------:R-:W-:-:S09]  /*01e0*/  FMUL R11, R11, 0.99000000953674316406 ;  /* 0x3f7d70a40b0b7820 */ /* 0x000fd20000400000 */
[C---:B------:R-:W-:Y:S02]  /*01f0*/  @P0 FADD R13, -R6.reuse, R13 ;  /* 0x0000000d060d0221 */ /* 0x040fe40000000100 */
[----:B------:R-:W-:-:S03]  /*0200*/  @P1 FADD R15, -R6, R15 ;  /* 0x0000000f060f1221 */ /* 0x000fc60000000100 */
[----:B------:R-:W-:Y:S04]  /*0210*/  STG.E desc[UR4][R2.64], R13 ;  /* 0x0000000d02007986 */ /* 0x000fe8000c101904 */
[----:B------:R-:W-:Y:S04]  /*0220*/  STG.E desc[UR4][R2.64+0x4], R15 ;  /* 0x0000040f02007986 */ /* 0x000fe8000c101904 */
[----:B------:R-:W-:Y:S04]  /*0230*/  STG.E desc[UR4][R4.64], R9 ;  /* 0x0000000904007986 */ /* 0x000fe8000c101904 */
[----:B------:R-:W-:Y:S01]  /*0240*/  STG.E desc[UR4][R4.64+0x4], R11 ;  /* 0x0000040b04007986 */ /* 0x000fe2000c101904 */
[----:B------:R-:W-:Y:S05]  /*0250*/  EXIT ;  /* 0x000000000000794d */ /* 0x000fea0003800000 */
.L_x_19:
        /* <DEDUP_REMOVED lines=10> */
.L_x_154:


//--------------------- .text._Z14data_aggregatePKfPfS1_S1_S1_ii --------------------------
	.section	.text._Z14data_aggregatePKfPfS1_S1_S1_ii,"ax",@progbits
	.align	128
        .global         _Z14data_aggregatePKfPfS1_S1_S1_ii
        .type           _Z14data_aggregatePKfPfS1_S1_S1_ii,@function
        .size           _Z14data_aggregatePKfPfS1_S1_S1_ii,(.L_x_146 - _Z14data_aggregatePKfPfS1_S1_S1_ii)
        .other          _Z14data_aggregatePKfPfS1_S1_S1_ii,@"STO_CUDA_ENTRY STV_DEFAULT"
_Z14data_aggregatePKfPfS1_S1_S1_ii:
.text._Z14data_aggregatePKfPfS1_S1_S1_ii:
[----:B------:R-:W-:Y:S01]  /*0000*/  LDC R1, c[0x0][0x37c] ;  /* 0x0000df00ff017b82 */ /* 0x000fe20000000800 */
[----:B------:R-:W0:Y:S01]  /*0010*/  S2R R2, SR_CTAID.X ;  /* 0x0000000000027919 */ /* 0x000e220000002500 */
[----:B------:R-:W0:Y:S02]  /*0020*/  LDCU UR4, c[0x0][0x3a8] ;  /* 0x00007500ff0477ac */ /* 0x000e240008000800 */
[----:B0-----:R-:W-:-:S13]  /*0030*/  ISETP.GE.AND P0, PT, R2, UR4, PT ;  /* 0x0000000402007c0c */ /* 0x001fda000bf06270 */
[----:B------:R-:W-:Y:S05]  /*0040*/  @P0 EXIT ;  /* 0x000000000000094d */ /* 0x000fea0003800000 */
[----:B------:R-:W0:Y:S01]  /*0050*/  S2R R3, SR_TID.X ;  /* 0x0000000000037919 */ /* 0x000e220000002100 */
[----:B------:R-:W0:Y:S01]  /*0060*/  LDCU UR4, c[0x0][0x3ac] ;  /* 0x00007580ff0477ac */ /* 0x000e220008000800 */
[----:B------:R-:W-:Y:S01]  /*0070*/  IMAD.MOV.U32 R8, RZ, RZ, RZ ;  /* 0x000000ffff087224 */ /* 0x000fe200078e00ff */
[----:B------:R-:W1:Y:S01]  /*0080*/  LDCU.64 UR8, c[0x0][0x358] ;  /* 0x00006b00ff0877ac */ /* 0x000e620008000a00 */
[----:B0-----:R-:W-:-:S13]  /*0090*/  ISETP.GE.AND P0, PT, R3, UR4, PT ;  /* 0x0000000403007c0c */ /* 0x001fda000bf06270 */
[----:B------:R-:W0:Y:S01]  /*00a0*/  @!P0 LDC.64 R6, c[0x0][0x380] ;  /* 0x0000e000ff068b82 */ /* 0x000e220000000a00 */
[----:B------:R-:W-:-:S04]  /*00b0*/  @!P0 IMAD R5, R2, UR4, R3 ;  /* 0x0000000402058c24 */ /* 0x000fc8000f8e0203 */
[----:B0-----:R-:W-:-:S05]  /*00c0*/  @!P0 IMAD.WIDE R6, R5, 0x4, R6 ;  /* 0x0000000405068825 */ /* 0x001fca00078e0206 */
[----:B-1----:R-:W2:Y:S01]  /*00d0*/  @!P0 LDG.E.CONSTANT R8, desc[UR8][R6.64] ;  /* 0x0000000806088981 */ /* 0x002ea2000c1e9900 */
[----:B------:R-:W0:Y:S01]  /*00e0*/  LDC R14, c[0x0][0x360] ;  /* 0x0000d800ff0e7b82 */ /* 0x000e220000000800 */
[----:B------:R-:W-:Y:S01]  /*00f0*/  MOV R0, 0x400 ;  /* 0x0000040000007802 */ /* 0x000fe20000000f00 */
[----:B------:R-:W1:Y:S03]  /*0100*/  S2R R5, SR_CgaCtaId ;  /* 0x0000000000057919 */ /* 0x000e660000008800 */
[----:B-1----:R-:W-:Y:S01]  /*0110*/  LEA R5, R5, R0, 0x18 ;  /* 0x0000000005057211 */ /* 0x002fe200078ec0ff */
[----:B0-----:R-:W-:-:S04]  /*0120*/  IMAD.MOV.U32 R0, RZ, RZ, R14 ;  /* 0x000000ffff007224 */ /* 0x001fc800078e000e */
[C-C-:B------:R-:W-:Y:S01]  /*0130*/  IMAD R4, R0.reuse, 0x4, R5.reuse ;  /* 0x0000000400047824 */ /* 0x140fe200078e0205 */
[----:B------:R-:W-:Y:S01]  /*0140*/  ISETP.GE.U32.AND P0, PT, R0, 0x2, PT ;  /* 0x000000020000780c */ /* 0x000fe20003f06070 */
[C---:B------:R-:W-:Y:S02]  /*0150*/  IMAD R9, R3.reuse, 0x4, R5 ;  /* 0x0000000403097824 */ /* 0x040fe400078e0205 */
[----:B------:R-:W-:Y:S02]  /*0160*/  IMAD R15, R3, 0x4, R4 ;  /* 0x00000004030f7824 */ /* 0x000fe400078e0204 */
[----:B------:R-:W-:Y:S02]  /*0170*/  IMAD R11, R14, 0x8, R9 ;  /* 0x000000080e0b7824 */ /* 0x000fe400078e0209 */
[----:B------:R-:W-:Y:S01]  /*0180*/  IMAD.MOV.U32 R5, RZ, RZ, R0 ;  /* 0x000000ffff057224 */ /* 0x000fe200078e0000 */
[----:B--2---:R0:W-:Y:S04]  /*0190*/  STS [R9], R8 ;  /* 0x0000000809007388 */ /* 0x0041e80000000800 */
[----:B------:R0:W-:Y:S04]  /*01a0*/  STS [R15], R8 ;  /* 0x000000080f007388 */ /* 0x0001e80000000800 */
[----:B------:R0:W-:Y:S01]  /*01b0*/  STS [R11], R8 ;  /* 0x000000080b007388 */ /* 0x0001e20000000800 */
[----:B------:R-:W-:Y:S06]  /*01c0*/  BAR.SYNC.DEFER_BLOCKING 0x0 ;  /* 0x0000000000007b1d */ /* 0x000fec0000010000 */
[----:B------:R-:W-:Y:S05]  /*01d0*/  @!P0 BRA `(.L_x_20) ;  /* 0x00000000006c8947 */ /* 0x000fea0003800000 */
[----:B------:R-:W1:Y:S02]  /*01e0*/  LDCU UR4, c[0x0][0x3ac] ;  /* 0x00007580ff0477ac */ /* 0x000e640008000800 */
.L_x_23:
[----:B------:R-:W-:Y:S01]  /*01f0*/  SHF.R.U32.HI R16, RZ, 0x1, R0 ;  /* 0x00000001ff107819 */ /* 0x000fe20000011600 */
[----:B------:R-:W-:Y:S04]  /*0200*/  BSSY.RECONVERGENT B0, `(.L_x_21) ;  /* 0x0000014000007945 */ /* 0x000fe80003800200 */
[----:B------:R-:W-:-:S05]  /*0210*/  IMAD.IADD R6, R16, 0x1, R3 ;  /* 0x0000000110067824 */ /* 0x000fca00078e0203 */
[----:B-1----:R-:W-:-:S04]  /*0220*/  ISETP.GE.AND P0, PT, R6, UR4, PT ;  /* 0x0000000406007c0c */ /* 0x002fc8000bf06270 */
[----:B------:R-:W-:-:S13]  /*0230*/  ISETP.GE.U32.OR P0, PT, R3, R16, P0 ;  /* 0x000000100300720c */ /* 0x000fda0000706470 */
[----:B------:R-:W-:Y:S05]  /*0240*/  @P0 BRA `(.L_x_22) ;  /* 0x00000000003c0947 */ /* 0x000fea0003800000 */
[C---:B------:R-:W-:Y:S01]  /*0250*/  IMAD R6, R16.reuse, 0x4, R9 ;  /* 0x0000000410067824 */ /* 0x040fe200078e0209 */
[----:B0-----:R-:W-:Y:S01]  /*0260*/  LDS R8, [R9] ;  /* 0x0000000009087984 */ /* 0x001fe20000000800 */
[----:B------:R-:W-:Y:S02]  /*0270*/  IMAD R10, R16, 0x4, R15 ;  /* 0x00000004100a7824 */ /* 0x000fe400078e020f */
[----:B------:R-:W-:Y:S01]  /*0280*/  IMAD R13, R14, 0x8, R6 ;  /* 0x000000080e0d7824 */ /* 0x000fe200078e0206 */
[----:B------:R-:W0:Y:S02]  /*0290*/  LDS R7, [R6] ;  /* 0x0000000006077984 */ /* 0x000e240000000800 */
[----:B0-----:R-:W-:-:S05]  /*02a0*/  FADD R8, R7, R8 ;  /* 0x0000000807087221 */ /* 0x001fca0000000000 */
[----:B------:R-:W-:Y:S04]  /*02b0*/  STS [R9], R8 ;  /* 0x0000000809007388 */ /* 0x000fe80000000800 */
[----:B------:R-:W-:Y:S04]  /*02c0*/  LDS R10, [R10] ;  /* 0x000000000a0a7984 */ /* 0x000fe80000000800 */
[----:B------:R-:W0:Y:S02]  /*02d0*/  LDS R7, [R15] ;  /* 0x000000000f077984 */ /* 0x000e240000000800 */
[----:B0-----:R-:W-:-:S05]  /*02e0*/  FMNMX R7, R7, R10, !PT ;  /* 0x0000000a07077209 */ /* 0x001fca0007800000 */
[----:B------:R-:W-:Y:S04]  /*02f0*/  STS [R15], R7 ;  /* 0x000000070f007388 */ /* 0x000fe80000000800 */
[----:B------:R-:W-:Y:S04]  /*0300*/  LDS R13, [R13] ;  /* 0x000000000d0d7984 */ /* 0x000fe80000000800 */
[----:B------:R-:W0:Y:S02]  /*0310*/  LDS R12, [R11] ;  /* 0x000000000b0c7984 */ /* 0x000e240000000800 */
[----:B0-----:R-:W-:-:S05]  /*0320*/  FMNMX R12, R12, R13, PT ;  /* 0x0000000d0c0c7209 */ /* 0x001fca0003800000 */
[----:B------:R1:W-:Y:S02]  /*0330*/  STS [R11], R12 ;  /* 0x0000000c0b007388 */ /* 0x0003e40000000800 */
.L_x_22:
[----:B------:R-:W-:Y:S05]  /*0340*/  BSYNC.RECONVERGENT B0 ;  /* 0x0000000000007941 */ /* 0x000fea0003800200 */
.L_x_21:
[----:B------:R-:W-:Y:S01]  /*0350*/  BAR.SYNC.DEFER_BLOCKING 0x0 ;  /* 0x0000000000007b1d */ /* 0x000fe20000010000 */
[----:B------:R-:W-:Y:S01]  /*0360*/  ISETP.GT.U32.AND P0, PT, R0, 0x3, PT ;  /* 0x000000030000780c */ /* 0x000fe20003f04070 */
[----:B------:R-:W-:-:S12]  /*0370*/  IMAD.MOV.U32 R0, RZ, RZ, R16 ;  /* 0x000000ffff007224 */ /* 0x000fd800078e0010 */
[----:B------:R-:W-:Y:S05]  /*0380*/  @P0 BRA `(.L_x_23) ;  /* 0xfffffffc00980947 */ /* 0x000fea000383ffff */
.L_x_20:
[----:B------:R-:W-:-:S13]  /*0390*/  ISETP.NE.AND P0, PT, R3, RZ, PT ;  /* 0x000000ff0300720c */ /* 0x000fda0003f05270 */
[----:B------:R-:W-:Y:S05]  /*03a0*/  @P0 EXIT ;  /* 0x000000000000094d */ /* 0x000fea0003800000 */
[----:B------:R-:W2:Y:S01]  /*03b0*/  S2UR UR6, SR_CgaCtaId ;  /* 0x00000000000679c3 */ /* 0x000ea20000008800 */
[----:B------:R-:W-:Y:S01]  /*03c0*/  UMOV UR5, 0x400 ;  /* 0x0000040000057882 */ /* 0x000fe20000000000 */
[----:B------:R-:W-:-:S04]  /*03d0*/  I2FP.F32.S32 R3, UR4 ;  /* 0x0000000400037c45 */ /* 0x000fc80008201400 */
[----:B0-----:R-:W0:Y:S02]  /*03e0*/  MUFU.RCP R8, R3 ;  /* 0x0000000300087308 */ /* 0x001e240000001000 */
[----:B------:R-:W3:Y:S01]  /*03f0*/  LDC.64 R6, c[0x0][0x390] ;  /* 0x0000e400ff067b82 */ /* 0x000ee20000000a00 */
[----:B0-----:R-:W-:Y:S01]  /*0400*/  FFMA R9, -R3, R8, 1 ;  /* 0x3f80000003097423 */ /* 0x001fe20000000108 */
[----:B--2---:R-:W-:-:S03]  /*0410*/  ULEA UR5, UR6, UR5, 0x18 ;  /* 0x0000000506057291 */ /* 0x004fc6000f8ec0ff */
[----:B------:R-:W-:Y:S01]  /*0420*/  FFMA R9, R8, R9, R8 ;  /* 0x0000000908097223 */ /* 0x000fe20000000008 */
[----:B---3--:R-:W-:-:S05]  /*0430*/  IMAD.WIDE.U32 R6, R2, 0x4, R6 ;  /* 0x0000000402067825 */ /* 0x008fca00078e0006 */
[----:B------:R-:W0:Y:S04]  /*0440*/  LDS R0, [UR5] ;  /* 0x00000005ff007984 */ /* 0x000e280008000800 */
[----:B0-----:R0:W-:Y:S01]  /*0450*/  STG.E desc[UR8][R6.64], R0 ;  /* 0x0000000006007986 */ /* 0x0011e2000c101908 */
[----:B------:R-:W2:Y:S01]  /*0460*/  FCHK P0, R0, R3 ;  /* 0x0000000300007302 */ /* 0x000ea20000000000 */
[----:B------:R-:W-:-:S04]  /*0470*/  FFMA R8, R0, R9, RZ ;  /* 0x0000000900087223 */ /* 0x000fc800000000ff */
[----:B------:R-:W-:-:S04]  /*0480*/  FFMA R10, -R3, R8, R0 ;  /* 0x00000008030a7223 */ /* 0x000fc80000000100 */
[----:B------:R-:W-:Y:S01]  /*0490*/  FFMA R13, R9, R10, R8 ;  /* 0x0000000a090d7223 */ /* 0x000fe20000000008 */
[----:B0-2---:R-:W-:Y:S06]  /*04a0*/  @!P0 BRA `(.L_x_24) ;  /* 0x00000000000c8947 */ /* 0x005fec0003800000 */
[----:B------:R-:W-:-:S07]  /*04b0*/  MOV R6, 0x4d0 ;  /* 0x000004d000067802 */ /* 0x000fce0000000f00 */
[----:B-1----:R-:W-:Y:S05]  /*04c0*/  CALL.REL.NOINC `($__internal_2_$__cuda_sm3x_div_rn_noftz_f32_slowpath) ;  /* 0x0000000000387944 */ /* 0x002fea0003c00000 */
[----:B------:R-:W-:-:S07]  /*04d0*/  IMAD.MOV.U32 R13, RZ, RZ, R0 ;  /* 0x000000ffff0d7224 */ /* 0x000fce00078e0000 */
.L_x_24:
[----:B------:R-:W-:Y:S01]  /*04e0*/  IMAD R0, R5, 0x4, R4 ;  /* 0x0000000405007824 */ /* 0x000fe200078e0204 */
[----:B------:R-:W0:Y:S01]  /*04f0*/  LDC.64 R6, c[0x0][0x388] ;  /* 0x0000e200ff067b82 */ /* 0x000e220000000a00 */
[----:B------:R-:W2:Y:S04]  /*0500*/  LDS R5, [R4] ;  /* 0x0000000004057984 */ /* 0x000ea80000000800 */
[----:B------:R-:W3:Y:S03]  /*0510*/  LDS R15, [R0] ;  /* 0x00000000000f7984 */ /* 0x000ee60000000800 */
[----:B------:R-:W4:Y:S08]  /*0520*/  LDC.64 R8, c[0x0][0x398] ;  /* 0x0000e600ff087b82 */ /* 0x000f300000000a00 */
[----:B-1----:R-:W1:Y:S01]  /*0530*/  LDC.64 R10, c[0x0][0x3a0] ;  /* 0x0000e800ff0a7b82 */ /* 0x002e620000000a00 */
[----:B0-----:R-:W-:-:S05]  /*0540*/  IMAD.WIDE.U32 R6, R2, 0x4, R6 ;  /* 0x0000000402067825 */ /* 0x001fca00078e0006 */
[----:B------:R-:W-:Y:S01]  /*0550*/  STG.E desc[UR8][R6.64], R13 ;  /* 0x0000000d06007986 */ /* 0x000fe2000c101908 */
[----:B----4-:R-:W-:-:S04]  /*0560*/  IMAD.WIDE.U32 R8, R2, 0x4, R8 ;  /* 0x0000000402087825 */ /* 0x010fc800078e0008 */
[----:B-1----:R-:W-:Y:S01]  /*0570*/  IMAD.WIDE.U32 R2, R2, 0x4, R10 ;  /* 0x0000000402027825 */ /* 0x002fe200078e000a */
[----:B--2---:R-:W-:Y:S04]  /*0580*/  STG.E desc[UR8][R8.64], R5 ;  /* 0x0000000508007986 */ /* 0x004fe8000c101908 */
[----:B---3--:R-:W-:Y:S01]  /*0590*/  STG.E desc[UR8][R2.64], R15 ;  /* 0x0000000f02007986 */ /* 0x008fe2000c101908 */
[----:B------:R-:W-:Y:S05]  /*05a0*/  EXIT ;  /* 0x000000000000794d */ /* 0x000fea0003800000 */
        .weak           $__internal_2_$__cuda_sm3x_div_rn_noftz_f32_slowpath
        .type           $__internal_2_$__cuda_sm3x_div_rn_noftz_f32_slowpath,@function
        .size           $__internal_2_$__cuda_sm3x_div_rn_noftz_f32_slowpath,(.L_x_146 - $__internal_2_$__cuda_sm3x_div_rn_noftz_f32_slowpath)
$__internal_2_$__cuda_sm3x_div_rn_noftz_f32_slowpath:
[--C-:B------:R-:W-:Y:S01]  /*05b0*/  SHF.R.U32.HI R8, RZ, 0x17, R3.reuse ;  /* 0x00000017ff087819 */ /* 0x100fe20000011603 */
[--C-:B------:R-:W-:Y:S01]  /*05c0*/  IMAD.MOV.U32 R10, RZ, RZ, R0.reuse ;  /* 0x000000ffff0a7224 */ /* 0x100fe200078e0000 */
[----:B------:R-:W-:Y:S01]  /*05d0*/  SHF.R.U32.HI R7, RZ, 0x17, R0 ;  /* 0x00000017ff077819 */ /* 0x000fe20000011600 */
[----:B------:R-:W-:Y:S01]  /*05e0*/  IMAD.MOV.U32 R11, RZ, RZ, R3 ;  /* 0x000000ffff0b7224 */ /* 0x000fe200078e0003 */
[----:B------:R-:W-:Y:S02]  /*05f0*/  LOP3.LUT R9, R8, 0xff, RZ, 0xc0, !PT ;  /* 0x000000ff08097812 */ /* 0x000fe400078ec0ff */
[----:B------:R-:W-:-:S03]  /*0600*/  LOP3.LUT R8, R7, 0xff, RZ, 0xc0, !PT ;  /* 0x000000ff07087812 */ /* 0x000fc600078ec0ff */
[----:B------:R-:W-:Y:S02]  /*0610*/  VIADD R13, R9, 0xffffffff ;  /* 0xffffffff090d7836 */ /* 0x000fe40000000000 */
[----:B------:R-:W-:-:S03]  /*0620*/  VIADD R12, R8, 0xffffffff ;  /* 0xffffffff080c7836 */ /* 0x000fc60000000000 */
[----:B------:R-:W-:-:S04]  /*0630*/  ISETP.GT.U32.AND P0, PT, R13, 0xfd, PT ;  /* 0x000000fd0d00780c */ /* 0x000fc80003f04070 */
[----:B------:R-:W-:-:S13]  /*0640*/  ISETP.GT.U32.OR P0, PT, R12, 0xfd, P0 ;  /* 0x000000fd0c00780c */ /* 0x000fda0000704470 */
[----:B------:R-:W-:Y:S01]  /*0650*/  @!P0 IMAD.MOV.U32 R7, RZ, RZ, RZ ;  /* 0x000000ffff078224 */ /* 0x000fe200078e00ff */
[----:B------:R-:W-:Y:S06]  /*0660*/  @!P0 BRA `(.L_x_25) ;  /* 0x00000000005c8947 */ /* 0x000fec0003800000 */
[----:B------:R-:W-:Y:S02]  /*0670*/  FSETP.GTU.FTZ.AND P0, PT, |R0|, +INF , PT ;  /* 0x7f8000000000780b */ /* 0x000fe40003f1c200 */
        /* <DEDUP_REMOVED lines=17> */
[----:B------:R-:W-:Y:S02]  /*0790*/  @P0 IMAD.MOV.U32 R7, RZ, RZ, RZ ;  /* 0x000000ffff070224 */ /* 0x000fe400078e00ff */
[----:B------:R-:W-:Y:S01]  /*07a0*/  @!P0 FFMA R10, R0, 1.84467440737095516160e+19, RZ ;  /* 0x5f800000000a8823 */ /* 0x000fe200000000ff */
[----:B------:R-:W-:Y:S02]  /*07b0*/  @!P0 IMAD.MOV.U32 R7, RZ, RZ, -0x40 ;  /* 0xffffffc0ff078424 */ /* 0x000fe400078e00ff */
[----:B------:R-:W-:Y:S02]  /*07c0*/  @!P1 FFMA R11, R3, 1.84467440737095516160e+19, RZ ;  /* 0x5f800000030b9823 */ /* 0x000fe400000000ff */
[----:B------:R-:W-:-:S07]  /*07d0*/  @!P1 VIADD R7, R7, 0x40 ;  /* 0x0000004007079836 */ /* 0x000fce0000000000 */
.L_x_25:
[----:B------:R-:W-:Y:S01]  /*07e0*/  LEA R0, R9, 0xc0800000, 0x17 ;  /* 0xc080000009007811 */ /* 0x000fe200078eb8ff */
[----:B------:R-:W-:-:S04]  /*07f0*/  VIADD R8, R8, 0xffffff81 ;  /* 0xffffff8108087836 */ /* 0x000fc80000000000 */
[----:B------:R-:W-:Y:S02]  /*0800*/  IMAD.IADD R11, R11, 0x1, -R0 ;  /* 0x000000010b0b7824 */ /* 0x000fe400078e0a00 */
[C---:B------:R-:W-:Y:S01]  /*0810*/  IMAD R0, R8.reuse, -0x800000, R10 ;  /* 0xff80000008007824 */ /* 0x040fe200078e020a */
[----:B------:R-:W-:Y:S01]  /*0820*/  IADD3 R8, PT, PT, R8, 0x7f, -R9 ;  /* 0x0000007f08087810 */ /* 0x000fe20007ffe809 */
[----:B------:R-:W0:Y:S01]  /*0830*/  MUFU.RCP R3, R11 ;  /* 0x0000000b00037308 */ /* 0x000e220000001000 */
[----:B------:R-:W-:-:S03]  /*0840*/  FADD.FTZ R13, -R11, -RZ ;  /* 0x800000ff0b0d7221 */ /* 0x000fc60000010100 */
[----:B------:R-:W-:Y:S02]  /*0850*/  IMAD.IADD R8, R8, 0x1, R7 ;  /* 0x0000000108087824 */ /* 0x000fe400078e0207 */
[----:B0-----:R-:W-:-:S04]  /*0860*/  FFMA R12, R3, R13, 1 ;  /* 0x3f800000030c7423 */ /* 0x001fc8000000000d */
        /* <DEDUP_REMOVED lines=8> */
[----:B------:R-:W-:-:S04]  /*08f0*/  IMAD.IADD R9, R3, 0x1, R8 ;  /* 0x0000000103097824 */ /* 0x000fc800078e0208 */
[----:B------:R-:W-:-:S05]  /*0900*/  VIADD R3, R9, 0xffffffff ;  /* 0xffffffff09037836 */ /* 0x000fca0000000000 */
        /* <DEDUP_REMOVED lines=9> */
[CCC-:B------:R-:W-:Y:S01]  /*09a0*/  FFMA.RZ R3, R12.reuse, R10.reuse, R15.reuse ;  /* 0x0000000a0c037223 */ /* 0x1c0fe2000000c00f */
[CCC-:B------:R-:W-:Y:S01]  /*09b0*/  FFMA.RM R8, R12.reuse, R10.reuse, R15.reuse ;  /* 0x0000000a0c087223 */ /* 0x1c0fe2000000400f */
[C---:B------:R-:W-:Y:S02]  /*09c0*/  ISETP.NE.AND P2, PT, R9.reuse, RZ, PT ;  /* 0x000000ff0900720c */ /* 0x040fe40003f45270 */
[----:B------:R-:W-:Y:S02]  /*09d0*/  ISETP.NE.AND P1, PT, R9, RZ, PT ;  /* 0x000000ff0900720c */ /* 0x000fe40003f25270 */
[----:B------:R-:W-:Y:S01]  /*09e0*/  LOP3.LUT R7, R3, 0x7fffff, RZ, 0xc0, !PT ;  /* 0x007fffff03077812 */ /* 0x000fe200078ec0ff */
[----:B------:R-:W-:Y:S01]  /*09f0*/  FFMA.RP R3, R12, R10, R15 ;  /* 0x0000000a0c037223 */ /* 0x000fe2000000800f */
[----:B------:R-:W-:Y:S02]  /*0a00*/  VIADD R10, R9, 0x20 ;  /* 0x00000020090a7836 */ /* 0x000fe40000000000 */
[----:B------:R-:W-:Y:S01]  /*0a10*/  LOP3.LUT R7, R7, 0x800000, RZ, 0xfc, !PT ;  /* 0x0080000007077812 */ /* 0x000fe200078efcff */
[----:B------:R-:W-:Y:S01]  /*0a20*/  IMAD.MOV R9, RZ, RZ, -R9 ;  /* 0x000000ffff097224 */ /* 0x000fe200078e0a09 */
[----:B------:R-:W-:-:S02]  /*0a30*/  FSETP.NEU.FTZ.AND P0, PT, R3, R8, PT ;  /* 0x000000080300720b */ /* 0x000fc40003f1d000 */
[----:B------:R-:W-:Y:S02]  /*0a40*/  SHF.L.U32 R10, R7, R10, RZ ;  /* 0x0000000a070a7219 */ /* 0x000fe400000006ff */
[----:B------:R-:W-:Y:S02]  /*0a50*/  SEL R8, R9, RZ, P2 ;  /* 0x000000ff09087207 */ /* 0x000fe40001000000 */
[----:B------:R-:W-:Y:S02]  /*0a60*/  ISETP.NE.AND P1, PT, R10, RZ, P1 ;  /* 0x000000ff0a00720c */ /* 0x000fe40000f25270 */
[----:B------:R-:W-:Y:S02]  /*0a70*/  SHF.R.U32.HI R8, RZ, R8, R7 ;  /* 0x00000008ff087219 */ /* 0x000fe40000011607 */
[----:B------:R-:W-:Y:S02]  /*0a80*/  PLOP3.LUT P0, PT, P0, P1, PT, 0xf8, 0x8f ;  /* 0x00000000008f781c */ /* 0x000fe40000703f70 */
[----:B------:R-:W-:-:S02]  /*0a90*/  SHF.R.U32.HI R10, RZ, 0x1, R8 ;  /* 0x00000001ff0a7819 */ /* 0x000fc40000011608 */
[----:B------:R-:W-:-:S04]  /*0aa0*/  SEL R3, RZ, 0x1, !P0 ;  /* 0x00000001ff037807 */ /* 0x000fc80004000000 */
[----:B------:R-:W-:-:S04]  /*0ab0*/  LOP3.LUT R3, R3, 0x1, R10, 0xf8, !PT ;  /* 0x0000000103037812 */ /* 0x000fc800078ef80a */
[----:B------:R-:W-:-:S05]  /*0ac0*/  LOP3.LUT R3, R3, R8, RZ, 0xc0, !PT ;  /* 0x0000000803037212 */ /* 0x000fca00078ec0ff */
[----:B------:R-:W-:-:S05]  /*0ad0*/  IMAD.IADD R3, R10, 0x1, R3 ;  /* 0x000000010a037824 */ /* 0x000fca00078e0203 */
[----:B------:R-:W-:Y:S01]  /*0ae0*/  LOP3.LUT R0, R3, R0, RZ, 0xfc, !PT ;  /* 0x0000000003007212 */ /* 0x000fe200078efcff */
[----:B------:R-:W-:Y:S06]  /*0af0*/  BRA `(.L_x_32) ;  /* 0x0000000000347947 */ /* 0x000fec0003800000 */
.L_x_31:
[----:B------:R-:W-:-:S04]  /*0b00*/  LOP3.LUT R0, R0, 0x80000000, RZ, 0xc0, !PT ;  /* 0x8000000000007812 */ /* 0x000fc800078ec0ff */
[----:B------:R-:W-:Y:S01]  /*0b10*/  LOP3.LUT R0, R0, 0x7f800000, RZ, 0xfc, !PT ;  /* 0x7f80000000007812 */ /* 0x000fe200078efcff */
[----:B------:R-:W-:Y:S06]  /*0b20*/  BRA `(.L_x_32) ;  /* 0x0000000000287947 */ /* 0x000fec0003800000 */
.L_x_30:
[----:B------:R-:W-:Y:S01]  /*0b30*/  IMAD R0, R8, 0x800000, R0 ;  /* 0x0080000008007824 */ /* 0x000fe200078e0200 */
[----:B------:R-:W-:Y:S06]  /*0b40*/  BRA `(.L_x_32) ;  /* 0x0000000000207947 */ /* 0x000fec0003800000 */
.L_x_29:
[----:B------:R-:W-:-:S04]  /*0b50*/  LOP3.LUT R0, R11, 0x80000000, R10, 0x48, !PT ;  /* 0x800000000b007812 */ /* 0x000fc800078e480a */
[----:B------:R-:W-:Y:S01]  /*0b60*/  LOP3.LUT R0, R0, 0x7f800000, RZ, 0xfc, !PT ;  /* 0x7f80000000007812 */ /* 0x000fe200078efcff */
[----:B------:R-:W-:Y:S06]  /*0b70*/  BRA `(.L_x_32) ;  /* 0x0000000000147947 */ /* 0x000fec0003800000 */
.L_x_28:
[----:B------:R-:W-:Y:S01]  /*0b80*/  LOP3.LUT R0, R11, 0x80000000, R10, 0x48, !PT ;  /* 0x800000000b007812 */ /* 0x000fe200078e480a */
[----:B------:R-:W-:Y:S06]  /*0b90*/  BRA `(.L_x_32) ;  /* 0x00000000000c7947 */ /* 0x000fec0003800000 */
.L_x_27:
[----:B------:R-:W0:Y:S01]  /*0ba0*/  MUFU.RSQ R0, -QNAN ;  /* 0xffc0000000007908 */ /* 0x000e220000001400 */
[----:B------:R-:W-:Y:S05]  /*0bb0*/  BRA `(.L_x_32) ;  /* 0x0000000000047947 */ /* 0x000fea0003800000 */
.L_x_26:
[----:B------:R-:W-:-:S07]  /*0bc0*/  FADD.FTZ R0, R0, R3 ;  /* 0x0000000300007221 */ /* 0x000fce0000010000 */
.L_x_32:
[----:B------:R-:W-:-:S04]  /*0bd0*/  IMAD.MOV.U32 R7, RZ, RZ, 0x0 ;  /* 0x00000000ff077424 */ /* 0x000fc800078e00ff */
[----:B0-----:R-:W-:Y:S05]  /*0be0*/  RET.REL.NODEC R6 `(_Z14data_aggregatePKfPfS1_S1_S1_ii) ;  /* 0xfffffff406047950 */ /* 0x001fea0003c3ffff */
.L_x_33:
        /* <DEDUP_REMOVED lines=9> */
.L_x_146:


//--------------------- .text._Z11data_filterPKfPfPifii --------------------------
	.section	.text._Z11data_filterPKfPfPifii,"ax",@progbits
	.align	128
        .global         _Z11data_filterPKfPfPifii
        .type           _Z11data_filterPKfPfPifii,@function
        .size           _Z11data_filterPKfPfPifii,(.L_x_156 - _Z11data_filterPKfPfPifii)
        .other          _Z11data_filterPKfPfPifii,@"STO_CUDA_ENTRY STV_DEFAULT"
_Z11data_filterPKfPfPifii:
.text._Z11data_filterPKfPfPifii:
[----:B------:R-:W-:Y:S01]  /*0000*/  LDC R1, c[0x0][0x37c] ;  /* 0x0000df00ff017b82 */ /* 0x000fe20000000800 */
[----:B------:R-:W0:Y:S07]  /*0010*/  S2R R0, SR_TID.X ;  /* 0x0000000000007919 */ /* 0x000e2e0000002100 */
[----:B------:R-:W0:Y:S01]  /*0020*/  S2UR UR4, SR_CTAID.Y ;  /* 0x00000000000479c3 */ /* 0x000e220000002600 */
[----:B------:R-:W1:Y:S01]  /*0030*/  LDCU UR7, c[0x0][0x3a0] ;  /* 0x00007400ff0777ac */ /* 0x000e620008000800 */
[----:B------:R-:W2:Y:S01]  /*0040*/  S2R R9, SR_CTAID.X ;  /* 0x0000000000097919 */ /* 0x000ea20000002500 */
[----:B------:R-:W2:Y:S05]  /*0050*/  LDCU UR5, c[0x0][0x39c] ;  /* 0x00007380ff0577ac */ /* 0x000eaa0008000800 */
[----:B------:R-:W0:Y:S02]  /*0060*/  LDC R3, c[0x0][0x360] ;  /* 0x0000d800ff037b82 */ /* 0x000e240000000800 */
[----:B0-----:R-:W-:-:S05]  /*0070*/  IMAD R0, R3, UR4, R0 ;  /* 0x0000000403007c24 */ /* 0x001fca000f8e0200 */
[----:B-1----:R-:W-:-:S04]  /*0080*/  ISETP.GE.AND P0, PT, R0, UR7, PT ;  /* 0x0000000700007c0c */ /* 0x002fc8000bf06270 */
[----:B--2---:R-:W-:-:S13]  /*0090*/  ISETP.GE.OR P0, PT, R9, UR5, P0 ;  /* 0x0000000509007c0c */ /* 0x004fda0008706670 */
[----:B------:R-:W-:Y:S05]  /*00a0*/  @P0 EXIT ;  /* 0x000000000000094d */ /* 0x000fea0003800000 */
[----:B------:R-:W0:Y:S01]  /*00b0*/  LDC.64 R2, c[0x0][0x380] ;  /* 0x0000e000ff027b82 */ /* 0x000e220000000a00 */
[----:B------:R-:W1:Y:S01]  /*00c0*/  LDCU.64 UR4, c[0x0][0x358] ;  /* 0x00006b00ff0477ac */ /* 0x000e620008000a00 */
[----:B------:R-:W-:Y:S01]  /*00d0*/  IMAD R5, R9, UR7, R0 ;  /* 0x0000000709057c24 */ /* 0x000fe2000f8e0200 */
[----:B------:R-:W2:Y:S03]  /*00e0*/  LDCU UR6, c[0x0][0x398] ;  /* 0x00007300ff0677ac */ /* 0x000ea60008000800 */
[----:B0-----:R-:W-:-:S05]  /*00f0*/  IMAD.WIDE.U32 R2, R5, 0x4, R2 ;  /* 0x0000000405027825 */ /* 0x001fca00078e0002 */
[----:B-1----:R-:W2:Y:S02]  /*0100*/  LDG.E.CONSTANT R7, desc[UR4][R2.64] ;  /* 0x0000000402077981 */ /* 0x002ea4000c1e9900 */
[----:B--2---:R-:W-:-:S13]  /*0110*/  FSETP.GT.AND P0, PT, R7, UR6, PT ;  /* 0x0000000607007c0b */ /* 0x004fda000bf04000 */
[----:B------:R-:W-:Y:S05]  /*0120*/  @!P0 EXIT ;  /* 0x000000000000894d */ /* 0x000fea0003800000 */
[----:B------:R-:W0:Y:S01]  /*0130*/  S2R R5, SR_LANEID ;  /* 0x0000000000057919 */ /* 0x000e220000000000 */
[----:B------:R-:W-:Y:S01]  /*0140*/  VOTEU.ANY UR6, UPT, PT ;  /* 0x0000000000067886 */ /* 0x000fe200038e0100 */
[----:B------:R-:W1:Y:S01]  /*0150*/  LDC.64 R2, c[0x0][0x390] ;  /* 0x0000e400ff027b82 */ /* 0x000e620000000a00 */
[----:B------:R-:W0:Y:S08]  /*0160*/  FLO.U32 R6, UR6 ;  /* 0x0000000600067d00 */ /* 0x000e3000080e0000 */
[----:B------:R-:W2:Y:S01]  /*0170*/  POPC R11, UR6 ;  /* 0x00000006000b7d09 */ /* 0x000ea20008000000 */
[----:B-1----:R-:W-:Y:S01]  /*0180*/  IMAD.WIDE.U32 R2, R9, 0x4, R2 ;  /* 0x0000000409027825 */ /* 0x002fe200078e0002 */
[----:B0-----:R-:W-:-:S13]  /*0190*/  ISETP.EQ.U32.AND P0, PT, R6, R5, PT ;  /* 0x000000050600720c */ /* 0x001fda0003f02070 */
[----:B--2---:R-:W2:Y:S01]  /*01a0*/  @P0 ATOMG.E.ADD.STRONG.GPU PT, R3, desc[UR4][R2.64], R11 ;  /* 0x8000000b020309a8 */ /* 0x004ea200081ef104 */
[----:B------:R-:W0:Y:S02]  /*01b0*/  S2R R4, SR_LTMASK ;  /* 0x0000000000047919 */ /* 0x000e240000003900 */
[----:B0-----:R-:W-:Y:S02]  /*01c0*/  LOP3.LUT R8, R4, UR6, RZ, 0xc0, !PT ;  /* 0x0000000604087c12 */ /* 0x001fe4000f8ec0ff */
[----:B------:R-:W0:Y:S02]  /*01d0*/  LDC.64 R4, c[0x0][0x388] ;  /* 0x0000e200ff047b82 */ /* 0x000e240000000a00 */
[----:B------:R-:W1:Y:S01]  /*01e0*/  POPC R13, R8 ;  /* 0x00000008000d7309 */ /* 0x000e620000000000 */
[----:B--2---:R-:W1:Y:S02]  /*01f0*/  SHFL.IDX PT, R0, R3, R6, 0x1f ;  /* 0x00001f0603007589 */ /* 0x004e6400000e0000 */
[----:B-1----:R-:W-:-:S05]  /*0200*/  IADD3 R0, PT, PT, R0, R13, RZ ;  /* 0x0000000d00007210 */ /* 0x002fca0007ffe0ff */
[----:B------:R-:W-:-:S04]  /*0210*/  IMAD R9, R9, UR7, R0 ;  /* 0x0000000709097c24 */ /* 0x000fc8000f8e0200 */
[----:B0-----:R-:W-:-:S05]  /*0220*/  IMAD.WIDE R4, R9, 0x4, R4 ;  /* 0x0000000409047825 */ /* 0x001fca00078e0204 */
[----:B------:R-:W-:Y:S01]  /*0230*/  STG.E desc[UR4][R4.64], R7 ;  /* 0x0000000704007986 */ /* 0x000fe2000c101904 */
[----:B------:R-:W-:Y:S05]  /*0240*/  EXIT ;  /* 0x000000000000794d */ /* 0x000fea0003800000 */
.L_x_34:
        /* <DEDUP_REMOVED lines=11> */
.L_x_156:


//--------------------- .text._Z14data_transformPKfPffii --------------------------
	.section	.text._Z14data_transformPKfPffii,"ax",@progbits
	.align	128
        .global         _Z14data_transformPKfPffii
        .type           _Z14data_transformPKfPffii,@function
        .size           _Z14data_transformPKfPffii,(.L_x_157 - _Z14data_transformPKfPffii)
        .other          _Z14data_transformPKfPffii,@"STO_CUDA_ENTRY STV_DEFAULT"
_Z14data_transformPKfPffii:
.text._Z14data_transformPKfPffii:
[----:B------:R-:W-:Y:S01]  /*0000*/  LDC R1, c[0x0][0x37c] ;  /* 0x0000df00ff017b82 */ /* 0x000fe20000000800 */
[----:B------:R-:W0:Y:S07]  /*0010*/  S2R R0, SR_TID.X ;  /* 0x0000000000007919 */ /* 0x000e2e0000002100 */
[----:B------:R-:W0:Y:S08]  /*0020*/  S2UR UR4, SR_CTAID.Y ;  /* 0x00000000000479c3 */ /* 0x000e300000002600 */
[----:B------:R-:W0:Y:S08]  /*0030*/  LDC R3, c[0x0][0x360] ;  /* 0x0000d800ff037b82 */ /* 0x000e300000000800 */
[----:B------:R-:W1:Y:S08]  /*0040*/  LDC R7, c[0x0][0x398] ;  /* 0x0000e600ff077b82 */ /* 0x000e700000000800 */
[----:B------:R-:W2:Y:S08]  /*0050*/  S2UR UR6, SR_CTAID.X ;  /* 0x00000000000679c3 */ /* 0x000eb00000002500 */
[----:B------:R-:W2:Y:S01]  /*0060*/  LDC R2, c[0x0][0x394] ;  /* 0x0000e500ff027b82 */ /* 0x000ea20000000800 */
[----:B0-----:R-:W-:-:S05]  /*0070*/  IMAD R0, R3, UR4, R0 ;  /* 0x0000000403007c24 */ /* 0x001fca000f8e0200 */
[----:B-1----:R-:W-:-:S04]  /*0080*/  ISETP.GE.AND P0, PT, R0, R7, PT ;  /* 0x000000070000720c */ /* 0x002fc80003f06270 */
[----:B--2---:R-:W-:-:S13]  /*0090*/  ISETP.LE.OR P0, PT, R2, UR6, P0 ;  /* 0x0000000602007c0c */ /* 0x004fda0008703670 */
[----:B------:R-:W-:Y:S05]  /*00a0*/  @P0 EXIT ;  /* 0x000000000000094d */ /* 0x000fea0003800000 */
[----:B------:R-:W0:Y:S01]  /*00b0*/  LDC.64 R2, c[0x0][0x380] ;  /* 0x0000e000ff027b82 */ /* 0x000e220000000a00 */
[----:B------:R-:W1:Y:S01]  /*00c0*/  LDCU.64 UR4, c[0x0][0x358] ;  /* 0x00006b00ff0477ac */ /* 0x000e620008000a00 */
[----:B------:R-:W-:Y:S01]  /*00d0*/  IMAD R7, R7, UR6, R0 ;  /* 0x0000000607077c24 */ /* 0x000fe2000f8e0200 */
[----:B------:R-:W2:Y:S05]  /*00e0*/  LDCU UR7, c[0x0][0x390] ;  /* 0x00007200ff0777ac */ /* 0x000eaa0008000800 */
[----:B------:R-:W3:Y:S01]  /*00f0*/  LDC.64 R4, c[0x0][0x388] ;  /* 0x0000e200ff047b82 */ /* 0x000ee20000000a00 */
[----:B0-----:R-:W-:-:S06]  /*0100*/  IMAD.WIDE.U32 R2, R7, 0x4, R2 ;  /* 0x0000000407027825 */ /* 0x001fcc00078e0002 */
[----:B-1----:R-:W2:Y:S01]  /*0110*/  LDG.E.CONSTANT R2, desc[UR4][R2.64] ;  /* 0x0000000402027981 */ /* 0x002ea2000c1e9900 */
[----:B---3--:R-:W-:-:S04]  /*0120*/  IMAD.WIDE.U32 R4, R7, 0x4, R4 ;  /* 0x0000000407047825 */ /* 0x008fc800078e0004 */
[----:B--2---:R-:W-:-:S05]  /*0130*/  FMUL R7, R2, UR7 ;  /* 0x0000000702077c20 */ /* 0x004fca0008400000 */
[----:B------:R-:W-:Y:S01]  /*0140*/  STG.E desc[UR4][R4.64], R7 ;  /* 0x0000000704007986 */ /* 0x000fe2000c101904 */
[----:B------:R-:W-:Y:S05]  /*0150*/  EXIT ;  /* 0x000000000000794d */ /* 0x000fea0003800000 */
.L_x_35:
        /* <DEDUP_REMOVED lines=10> */
.L_x_157:


//--------------------- .text._Z18ssm_selective_scanPKfS0_S0_S0_S0_Pfiiii --------------------------
	.section	.text._Z18ssm_selective_scanPKfS0_S0_S0_S0_Pfiiii,"ax",@progbits
	.align	128
        .global         _Z18ssm_selective_scanPKfS0_S0_S0_S0_Pfiiii
        .type           _Z18ssm_selective_scanPKfS0_S0_S0_S0_Pfiiii,@function
        .size           _Z18ssm_selective_scanPKfS0_S0_S0_S0_Pfiiii,(.L_x_158 - _Z18ssm_selective_scanPKfS0_S0_S0_S0_Pfiiii)
        .other          _Z18ssm_selective_scanPKfS0_S0_S0_S0_Pfiiii,@"STO_CUDA_ENTRY STV_DEFAULT"
_Z18ssm_selective_scanPKfS0_S0_S0_S0_Pfiiii:
.text._Z18ssm_selective_scanPKfS0_S0_S0_S0_Pfiiii:
[----:B------:R-:W-:Y:S01]  /*0000*/  LDC R1, c[0x0][0x37c] ;  /* 0x0000df00ff017b82 */ /* 0x000fe20000000800 */
[----:B------:R-:W0:Y:S07]  /*0010*/  S2R R3, SR_TID.X ;  /* 0x0000000000037919 */ /* 0x000e2e0000002100 */
[----:B------:R-:W1:Y:S01]  /*0020*/  S2UR UR10, SR_CTAID.X ;  /* 0x00000000000a79c3 */ /* 0x000e620000002500 */
[----:B------:R-:W0:Y:S07]  /*0030*/  LDCU UR4, c[0x0][0x3b8] ;  /* 0x00007700ff0477ac */ /* 0x000e2e0008000800 */
[----:B------:R-:W1:Y:S01]  /*0040*/  LDC R0, c[0x0][0x3b0] ;  /* 0x0000ec00ff007b82 */ /* 0x000e620000000800 */
[----:B0-----:R-:W-:-:S04]  /*0050*/  ISETP.GE.AND P0, PT, R3, UR4, PT ;  /* 0x0000000403007c0c */ /* 0x001fc8000bf06270 */
[----:B-1----:R-:W-:-:S13]  /*0060*/  ISETP.LE.OR P0, PT, R0, UR10, P0 ;  /* 0x0000000a00007c0c */ /* 0x002fda0008703670 */
[----:B------:R-:W-:Y:S05]  /*0070*/  @P0 EXIT ;  /* 0x000000000000094d */ /* 0x000fea0003800000 */
[----:B------:R-:W0:Y:S08]  /*0080*/  LDC R4, c[0x0][0x3bc] ;  /* 0x0000ef00ff047b82 */ /* 0x000e300000000800 */
[----:B------:R-:W1:Y:S01]  /*0090*/  LDC R2, c[0x0][0x3b4] ;  /* 0x0000ed00ff027b82 */ /* 0x000e620000000800 */
[----:B0-----:R-:W-:Y:S02]  /*00a0*/  ISETP.GE.U32.AND P0, PT, R3, R4, PT ;  /* 0x000000040300720c */ /* 0x001fe40003f06070 */
[----:B-1----:R-:W-:-:S11]  /*00b0*/  ISETP.GE.AND P1, PT, R2, 0x1, PT ;  /* 0x000000010200780c */ /* 0x002fd60003f26270 */
[----:B------:R-:W0:Y:S01]  /*00c0*/  @!P0 S2R R5, SR_CgaCtaId ;  /* 0x0000000000058919 */ /* 0x000e220000008800 */
[----:B------:R-:W-:-:S04]  /*00d0*/  @!P0 MOV R0, 0x400 ;  /* 0x0000040000008802 */ /* 0x000fc80000000f00 */
[----:B0-----:R-:W-:-:S04]  /*00e0*/  @!P0 LEA R0, R5, R0, 0x18 ;  /* 0x0000000005008211 */ /* 0x001fc800078ec0ff */
[----:B------:R-:W-:-:S05]  /*00f0*/  @!P0 LEA R0, R3, R0, 0x2 ;  /* 0x0000000003008211 */ /* 0x000fca00078e10ff */
[----:B------:R0:W-:Y:S01]  /*0100*/  @!P0 STS [R0], RZ ;  /* 0x000000ff00008388 */ /* 0x0001e20000000800 */
[----:B------:R-:W-:Y:S06]  /*0110*/  BAR.SYNC.DEFER_BLOCKING 0x0 ;  /* 0x0000000000007b1d */ /* 0x000fec0000010000 */
[----:B------:R-:W-:Y:S05]  /*0120*/  @!P1 EXIT ;  /* 0x000000000000994d */ /* 0x000fea0003800000 */
[----:B------:R-:W-:Y:S01]  /*0130*/  IMAD R6, R3, R4, RZ ;  /* 0x0000000403067224 */ /* 0x000fe200078e02ff */
[C---:B0-----:R-:W-:Y:S01]  /*0140*/  LOP3.LUT R0, R4.reuse, 0x3, RZ, 0xc0, !PT ;  /* 0x0000000304007812 */ /* 0x041fe200078ec0ff */
[----:B------:R-:W0:Y:S01]  /*0150*/  LDCU.64 UR8, c[0x0][0x358] ;  /* 0x00006b00ff0877ac */ /* 0x000e220008000a00 */
[C---:B------:R-:W-:Y:S02]  /*0160*/  LOP3.LUT R2, R4.reuse, 0x7ffffffc, RZ, 0xc0, !PT ;  /* 0x7ffffffc04027812 */ /* 0x040fe400078ec0ff */
[----:B------:R-:W-:Y:S01]  /*0170*/  LOP3.LUT R4, R4, 0x7ffffff0, RZ, 0xc0, !PT ;  /* 0x7ffffff004047812 */ /* 0x000fe200078ec0ff */
[----:B------:R-:W-:-:S06]  /*0180*/  UMOV UR4, URZ ;  /* 0x000000ff00047c82 */ /* 0x000fcc0008000000 */
.L_x_45:
[----:B-12---:R-:W1:Y:S01]  /*0190*/  LDC.64 R8, c[0x0][0x3b8] ;  /* 0x0000ee00ff087b82 */ /* 0x006e620000000a00 */
[----:B------:R-:W2:Y:S02]  /*01a0*/  LDCU UR6, c[0x0][0x3b4] ;  /* 0x00007680ff0677ac */ /* 0x000ea40008000800 */
[----:B--2---:R-:W-:Y:S02]  /*01b0*/  UIMAD UR5, UR10, UR6, UR4 ;  /* 0x000000060a0572a4 */ /* 0x004fe4000f8e0204 */
[----:B------:R-:W-:Y:S01]  /*01c0*/  UIADD3 UR4, UPT, UPT, UR4, 0x1, URZ ;  /* 0x0000000104047890 */ /* 0x000fe2000fffe0ff */
[----:B-1----:R-:W-:-:S03]  /*01d0*/  ISETP.GE.AND P0, PT, R9, 0x1, PT ;  /* 0x000000010900780c */ /* 0x002fc60003f06270 */
[----:B------:R-:W-:Y:S01]  /*01e0*/  UISETP.NE.AND UP0, UPT, UR4, UR6, UPT ;  /* 0x000000060400728c */ /* 0x000fe2000bf05270 */
[----:B------:R-:W-:Y:S02]  /*01f0*/  IMAD R5, R8, UR5, R3 ;  /* 0x0000000508057c24 */ /* 0x000fe4000f8e0203 */
[----:B------:R-:W-:-:S07]  /*0200*/  IMAD R7, R9, UR5, RZ ;  /* 0x0000000509077c24 */ /* 0x000fce000f8e02ff */
[----:B-----5:R-:W-:Y:S05]  /*0210*/  @!P0 BRA `(.L_x_36) ;  /* 0x0000000800e48947 */ /* 0x020fea0003800000 */
[----:B------:R-:W1:Y:S01]  /*0220*/  LDC.64 R18, c[0x0][0x380] ;  /* 0x0000e000ff127b82 */ /* 0x000e620000000a00 */
[----:B------:R-:W-:Y:S01]  /*0230*/  ISETP.GE.U32.AND P1, PT, R9, 0x4, PT ;  /* 0x000000040900780c */ /* 0x000fe20003f26070 */
[----:B------:R-:W-:Y:S02]  /*0240*/  HFMA2 R9, -RZ, RZ, 0, 0 ;  /* 0x00000000ff097431 */ /* 0x000fe400000001ff */
[----:B-1----:R-:W-:-:S06]  /*0250*/  IMAD.WIDE R18, R5, 0x4, R18 ;  /* 0x0000000405127825 */ /* 0x002fcc00078e0212 */
[----:B0-----:R0:W5:Y:S04]  /*0260*/  LDG.E.CONSTANT R18, desc[UR8][R18.64] ;  /* 0x0000000812127981 */ /* 0x001168000c1e9900 */
[----:B------:R-:W-:Y:S05]  /*0270*/  @!P1 BRA `(.L_x_37) ;  /* 0x00000004005c9947 */ /* 0x000fea0003800000 */
[----:B------:R-:W1:Y:S01]  /*0280*/  LDCU.64 UR12, c[0x0][0x390] ;  /* 0x00007200ff0c77ac */ /* 0x000e620008000a00 */
[----:B------:R-:W2:Y:S01]  /*0290*/  S2UR UR6, SR_CgaCtaId ;  /* 0x00000000000679c3 */ /* 0x000ea20000008800 */
[----:B------:R-:W-:Y:S02]  /*02a0*/  IADD3 R20, PT, PT, -R2, RZ, RZ ;  /* 0x000000ff02147210 */ /* 0x000fe40007ffe1ff */
[----:B0-----:R-:W-:Y:S01]  /*02b0*/  MOV R19, R7 ;  /* 0x0000000700137202 */ /* 0x001fe20000000f00 */
[----:B------:R-:W-:Y:S01]  /*02c0*/  UMOV UR5, 0x400 ;  /* 0x0000040000057882 */ /* 0x000fe20000000000 */
[----:B-1----:R-:W-:-:S04]  /*02d0*/  LEA R12, P1, R6, UR12, 0x2 ;  /* 0x0000000c060c7c11 */ /* 0x002fc8000f8210ff */
[----:B------:R-:W-:Y:S02]  /*02e0*/  IADD3 R12, P2, PT, R12, 0x8, RZ ;  /* 0x000000080c0c7810 */ /* 0x000fe40007f5e0ff */
[----:B------:R-:W-:Y:S01]  /*02f0*/  LEA.HI.X R13, R6, UR13, RZ, 0x2, P1 ;  /* 0x0000000d060d7c11 */ /* 0x000fe200088f14ff */
[----:B--2---:R-:W-:-:S03]  /*0300*/  ULEA UR5, UR6, UR5, 0x18 ;  /* 0x0000000506057291 */ /* 0x004fc6000f8ec0ff */
[----:B------:R-:W-:-:S09]  /*0310*/  IADD3.X R13, PT, PT, RZ, R13, RZ, P2, !PT ;  /* 0x0000000dff0d7210 */ /* 0x000fd200017fe4ff */
.L_x_38:
[----:B0-----:R-:W0:Y:S01]  /*0320*/  LDC.64 R14, c[0x0][0x388] ;  /* 0x0000e200ff0e7b82 */ /* 0x001e220000000a00 */
[----:B------:R-:W2:Y:S04]  /*0330*/  LDG.E.CONSTANT R10, desc[UR8][R12.64+-0x8] ;  /* 0xfffff8080c0a7981 */ /* 0x000ea8000c1e9900 */
[----:B------:R-:W3:Y:S03]  /*0340*/  LDG.E.CONSTANT R8, desc[UR8][R12.64+-0x4] ;  /* 0xfffffc080c087981 */ /* 0x000ee6000c1e9900 */
[----:B------:R-:W1:Y:S01]  /*0350*/  LDC.64 R16, c[0x0][0x398] ;  /* 0x0000e600ff107b82 */ /* 0x000e620000000a00 */
[----:B0-----:R-:W-:-:S05]  /*0360*/  IMAD.WIDE R14, R19, 0x4, R14 ;  /* 0x00000004130e7825 */ /* 0x001fca00078e020e */
[----:B------:R-:W2:Y:S04]  /*0370*/  LDG.E.CONSTANT R27, desc[UR8][R14.64] ;  /* 0x000000080e1b7981 */ /* 0x000ea8000c1e9900 */
[----:B------:R-:W3:Y:S01]  /*0380*/  LDG.E.CONSTANT R25, desc[UR8][R14.64+0x4] ;  /* 0x000004080e197981 */ /* 0x000ee2000c1e9900 */
[----:B------:R-:W-:Y:S02]  /*0390*/  MOV R9, 0x3bbb989d ;  /* 0x3bbb989d00097802 */ /* 0x000fe40000000f00 */
[----:B------:R-:W-:Y:S01]  /*03a0*/  MOV R21, 0x437c0000 ;  /* 0x437c000000157802 */ /* 0x000fe20000000f00 */
[----:B------:R-:W-:Y:S02]  /*03b0*/  HFMA2 R22, -RZ, RZ, 0.96630859375, -0.0022525787353515625 ;  /* 0x3bbb989dff167431 */ /* 0x000fe400000001ff */
[----:B-1----:R-:W-:-:S05]  /*03c0*/  IMAD.WIDE R16, R19, 0x4, R16 ;  /* 0x0000000413107825 */ /* 0x002fca00078e0210 */
[----:B------:R-:W4:Y:S01]  /*03d0*/  LDG.E.CONSTANT R28, desc[UR8][R16.64] ;  /* 0x00000008101c7981 */ /* 0x000f22000c1e9900 */
[----:B--2---:R-:W-:Y:S01]  /*03e0*/  FMUL R10, R27, -R10 ;  /* 0x8000000a1b0a7220 */ /* 0x004fe20000400000 */
[----:B---3--:R-:W-:-:S03]  /*03f0*/  FMUL R11, R25, -R8 ;  /* 0x80000008190b7220 */ /* 0x008fc60000400000 */
[----:B------:R-:W-:-:S04]  /*0400*/  FFMA.SAT R8, R10, R9, 0.5 ;  /* 0x3f0000000a087423 */ /* 0x000fc80000002009 */
[----:B------:R-:W-:-:S04]  /*0410*/  FFMA.RM R9, R8, R21, 12582913 ;  /* 0x4b40000108097423 */ /* 0x000fc80000004015 */
[----:B------:R-:W-:Y:S01]  /*0420*/  FADD R23, R9, -12583039 ;  /* 0xcb40007f09177421 */ /* 0x000fe20000000000 */
[----:B------:R-:W-:-:S03]  /*0430*/  FFMA.SAT R24, R11, R22, 0.5 ;  /* 0x3f0000000b187423 */ /* 0x000fc60000002016 */
[----:B------:R-:W-:Y:S01]  /*0440*/  FFMA R23, R10, 1.4426950216293334961, -R23 ;  /* 0x3fb8aa3b0a177823 */ /* 0x000fe20000000817 */
[----:B------:R-:W-:-:S03]  /*0450*/  FFMA.RM R8, R24, R21, 12582913 ;  /* 0x4b40000118087423 */ /* 0x000fc60000004015 */
[----:B------:R-:W-:Y:S02]  /*0460*/  FFMA R23, R10, 1.925963033500011079e-08, R23 ;  /* 0x32a570600a177823 */ /* 0x000fe40000000017 */
[----:B------:R-:W2:Y:S01]  /*0470*/  LDG.E.CONSTANT R10, desc[UR8][R16.64+0x4] ;  /* 0x00000408100a7981 */ /* 0x000ea2000c1e9900 */
[----:B------:R-:W-:-:S04]  /*0480*/  FADD R24, R8, -12583039 ;  /* 0xcb40007f08187421 */ /* 0x000fc80000000000 */
[----:B------:R-:W-:-:S04]  /*0490*/  FFMA R24, R11, 1.4426950216293334961, -R24 ;  /* 0x3fb8aa3b0b187823 */ /* 0x000fc80000000818 */
[----:B------:R-:W-:Y:S02]  /*04a0*/  FFMA R11, R11, 1.925963033500011079e-08, R24 ;  /* 0x32a570600b0b7823 */ /* 0x000fe40000000018 */
[----:B------:R0:W1:Y:S01]  /*04b0*/  MUFU.EX2 R24, R23 ;  /* 0x0000001700187308 */ /* 0x0000620000000800 */
[----:B------:R-:W-:Y:S01]  /*04c0*/  SHF.L.U32 R29, R9, 0x17, RZ ;  /* 0x00000017091d7819 */ /* 0x000fe200000006ff */
[----:B0-----:R-:W3:Y:S04]  /*04d0*/  LDG.E.CONSTANT R23, desc[UR8][R14.64+0x8] ;  /* 0x000008080e177981 */ /* 0x001ee8000c1e9900 */
[----:B-1----:R-:W-:Y:S02]  /*04e0*/  FMUL R29, R29, R24 ;  /* 0x000000181d1d7220 */ /* 0x002fe40000400000 */
[----:B------:R-:W3:Y:S01]  /*04f0*/  LDG.E.CONSTANT R24, desc[UR8][R12.64] ;  /* 0x000000080c187981 */ /* 0x000ee2000c1e9900 */
[----:B------:R-:W0:Y:S01]  /*0500*/  MUFU.EX2 R11, R11 ;  /* 0x0000000b000b7308 */ /* 0x000e220000000800 */
[----:B------:R-:W-:Y:S01]  /*0510*/  SHF.L.U32 R26, R8, 0x17, RZ ;  /* 0x00000017081a7819 */ /* 0x000fe200000006ff */
[----:B----4-:R-:W-:Y:S01]  /*0520*/  FMUL R27, R27, R28 ;  /* 0x0000001c1b1b7220 */ /* 0x010fe20000400000 */
[----:B------:R3:W4:Y:S04]  /*0530*/  LDG.E.CONSTANT R15, desc[UR8][R14.64+0xc] ;  /* 0x00000c080e0f7981 */ /* 0x000728000c1e9900 */
[----:B------:R-:W4:Y:S01]  /*0540*/  LDG.E.CONSTANT R28, desc[UR8][R12.64+0x4] ;  /* 0x000004080c1c7981 */ /* 0x000f22000c1e9900 */
[----:B0-----:R-:W-:Y:S01]  /*0550*/  FMUL R26, R26, R11 ;  /* 0x0000000b1a1a7220 */ /* 0x001fe20000400000 */
[----:B--2---:R-:W-:-:S02]  /*0560*/  FMUL R25, R25, R10 ;  /* 0x0000000a19197220 */ /* 0x004fc40000400000 */
[----:B------:R-:W0:Y:S01]  /*0570*/  LDS.128 R8, [UR5] ;  /* 0x00000005ff087984 */ /* 0x000e220008000c00 */
[----:B---3--:R-:W-:-:S04]  /*0580*/  FMUL R14, R23, -R24 ;  /* 0x80000018170e7220 */ /* 0x008fc80000400000 */
[----:B------:R-:W-:-:S04]  /*0590*/  FFMA.SAT R24, R14, R22, 0.5 ;  /* 0x3f0000000e187423 */ /* 0x000fc80000002016 */
[----:B------:R-:W-:Y:S01]  /*05a0*/  FFMA.RM R24, R24, R21, 12582913 ;  /* 0x4b40000118187423 */ /* 0x000fe20000004015 */
[----:B0-----:R-:W-:-:S04]  /*05b0*/  FMUL R26, R9, R26 ;  /* 0x0000001a091a7220 */ /* 0x001fc80000400000 */
[----:B-----5:R-:W-:Y:S01]  /*05c0*/  FFMA R9, R18, R25, R26 ;  /* 0x0000001912097223 */ /* 0x020fe2000000001a */
[----:B------:R-:W-:Y:S01]  /*05d0*/  FADD R25, R24, -12583039 ;  /* 0xcb40007f18197421 */ /* 0x000fe20000000000 */
[----:B------:R-:W2:Y:S03]  /*05e0*/  LDG.E.CONSTANT R26, desc[UR8][R16.64+0x8] ;  /* 0x00000808101a7981 */ /* 0x000ea6000c1e9900 */
[----:B------:R-:W-:-:S04]  /*05f0*/  FFMA R25, R14, 1.4426950216293334961, -R25 ;  /* 0x3fb8aa3b0e197823 */ /* 0x000fc80000000819 */
[----:B------:R-:W-:Y:S02]  /*0600*/  FFMA R25, R14, 1.925963033500011079e-08, R25 ;  /* 0x32a570600e197823 */ /* 0x000fe40000000019 */
[----:B------:R0:W3:Y:S01]  /*0610*/  LDG.E.CONSTANT R14, desc[UR8][R16.64+0xc] ;  /* 0x00000c08100e7981 */ /* 0x0000e2000c1e9900 */
[----:B------:R-:W-:-:S04]  /*0620*/  FMUL R29, R29, R8 ;  /* 0x000000081d1d7220 */ /* 0x000fc80000400000 */
[----:B------:R-:W-:Y:S01]  /*0630*/  FFMA R8, R18, R27, R29 ;  /* 0x0000001b12087223 */ /* 0x000fe2000000001d */
[----:B----4-:R-:W-:-:S04]  /*0640*/  FMUL R27, R15, -R28 ;  /* 0x8000001c0f1b7220 */ /* 0x010fc80000400000 */
[----:B------:R-:W-:-:S04]  /*0650*/  FFMA.SAT R22, R27, R22, 0.5 ;  /* 0x3f0000001b167423 */ /* 0x000fc80000002016 */
[----:B------:R-:W-:-:S04]  /*0660*/  FFMA.RM R21, R22, R21, 12582913 ;  /* 0x4b40000116157423 */ /* 0x000fc80000004015 */
[----:B------:R-:W-:-:S04]  /*0670*/  FADD R22, R21, -12583039 ;  /* 0xcb40007f15167421 */ /* 0x000fc80000000000 */
[----:B------:R-:W-:-:S04]  /*0680*/  FFMA R22, R27, 1.4426950216293334961, -R22 ;  /* 0x3fb8aa3b1b167823 */ /* 0x000fc80000000816 */
[----:B------:R-:W-:Y:S01]  /*0690*/  FFMA R22, R27, 1.925963033500011079e-08, R22 ;  /* 0x32a570601b167823 */ /* 0x000fe20000000016 */
[----:B------:R-:W0:Y:S08]  /*06a0*/  MUFU.EX2 R25, R25 ;  /* 0x0000001900197308 */ /* 0x000e300000000800 */
[----:B------:R-:W1:Y:S01]  /*06b0*/  MUFU.EX2 R22, R22 ;  /* 0x0000001600167308 */ /* 0x000e620000000800 */
[----:B------:R-:W-:-:S02]  /*06c0*/  SHF.L.U32 R24, R24, 0x17, RZ ;  /* 0x0000001718187819 */ /* 0x000fc400000006ff */
[----:B------:R-:W-:Y:S02]  /*06d0*/  SHF.L.U32 R21, R21, 0x17, RZ ;  /* 0x0000001715157819 */ /* 0x000fe400000006ff */
[----:B------:R-:W-:Y:S01]  /*06e0*/  IADD3 R20, PT, PT, R20, 0x4, RZ ;  /* 0x0000000414147810 */ /* 0x000fe20007ffe0ff */
[----:B0-----:R-:W-:-:S03]  /*06f0*/  FMUL R17, R24, R25 ;  /* 0x0000001918117220 */ /* 0x001fc60000400000 */
[----:B------:R-:W-:Y:S01]  /*0700*/  ISETP.NE.AND P1, PT, R20, RZ, PT ;  /* 0x000000ff1400720c */ /* 0x000fe20003f25270 */
[----:B------:R-:W-:Y:S01]  /*0710*/  FMUL R17, R10, R17 ;  /* 0x000000110a117220 */ /* 0x000fe20000400000 */
[----:B-1----:R-:W-:-:S04]  /*0720*/  FMUL R16, R21, R22 ;  /* 0x0000001615107220 */ /* 0x002fc80000400000 */
[----:B------:R-:W-:Y:S01]  /*0730*/  FMUL R16, R11, R16 ;  /* 0x000000100b107220 */ /* 0x000fe20000400000 */
[----:B------:R-:W-:Y:S02]  /*0740*/  IADD3 R12, P2, PT, R12, 0x10, RZ ;  /* 0x000000100c0c7810 */ /* 0x000fe40007f5e0ff */
[----:B------:R-:W-:Y:S02]  /*0750*/  IADD3 R19, PT, PT, R19, 0x4, RZ ;  /* 0x0000000413137810 */ /* 0x000fe40007ffe0ff */
[----:B------:R-:W-:Y:S01]  /*0760*/  IADD3.X R13, PT, PT, RZ, R13, RZ, P2, !PT ;  /* 0x0000000dff0d7210 */ /* 0x000fe200017fe4ff */
[----:B--2---:R-:W-:-:S04]  /*0770*/  FMUL R23, R23, R26 ;  /* 0x0000001a17177220 */ /* 0x004fc80000400000 */
[----:B------:R-:W-:Y:S01]  /*0780*/  FFMA R10, R18, R23, R17 ;  /* 0x00000017120a7223 */ /* 0x000fe20000000011 */
[----:B---3--:R-:W-:-:S04]  /*0790*/  FMUL R15, R15, R14 ;  /* 0x0000000e0f0f7220 */ /* 0x008fc80000400000 */
[----:B------:R-:W-:-:S05]  /*07a0*/  FFMA R11, R18, R15, R16 ;  /* 0x0000000f120b7223 */ /* 0x000fca0000000010 */
[----:B------:R0:W-:Y:S01]  /*07b0*/  STS.128 [UR5], R8 ;  /* 0x00000008ff007988 */ /* 0x0001e20008000c05 */
[----:B------:R-:W-:Y:S01]  /*07c0*/  UIADD3 UR5, UPT, UPT, UR5, 0x10, URZ ;  /* 0x0000001005057890 */ /* 0x000fe2000fffe0ff */
[----:B------:R-:W-:Y:S11]  /*07d0*/  @P1 BRA `(.L_x_38) ;  /* 0xfffffff800d01947 */ /* 0x000ff6000383ffff */
[----:B0-----:R-:W-:-:S07]  /*07e0*/  MOV R9, R2 ;  /* 0x0000000200097202 */ /* 0x001fce0000000f00 */
.L_x_37:
[----:B------:R-:W-:-:S13]  /*07f0*/  ISETP.NE.AND P1, PT, R0, RZ, PT ;  /* 0x000000ff0000720c */ /* 0x000fda0003f25270 */
[----:B------:R-:W-:Y:S05]  /*0800*/  @!P1 BRA `(.L_x_36) ;  /* 0x0000000400689947 */ /* 0x000fea0003800000 */
[----:B------:R-:W1:Y:S01]  /*0810*/  LDCU UR5, c[0x0][0x3bc] ;  /* 0x00007780ff0577ac */ /* 0x000e620008000800 */
[----:B------:R-:W-:Y:S01]  /*0820*/  ISETP.NE.AND P1, PT, R0, 0x1, PT ;  /* 0x000000010000780c */ /* 0x000fe20003f25270 */
[----:B-1----:R-:W-:-:S12]  /*0830*/  ULOP3.LUT UP1, URZ, UR5, 0x1, URZ, 0xc0, !UPT ;  /* 0x0000000105ff7892 */ /* 0x002fd8000f82c0ff */
[----:B------:R-:W-:Y:S05]  /*0840*/  @!P1 BRA `(.L_x_39) ;  /* 0x0000000000d89947 */ /* 0x000fea0003800000 */
[----:B------:R-:W1:Y:S01]  /*0850*/  LDC.64 R20, c[0x0][0x390] ;  /* 0x0000e400ff147b82 */ /* 0x000e620000000a00 */
[----:B------:R-:W2:Y:S01]  /*0860*/  LDCU.64 UR6, c[0x0][0x390] ;  /* 0x00007200ff0677ac */ /* 0x000ea20008000a00 */
[CC--:B------:R-:W-:Y:S02]  /*0870*/  IADD3 R13, PT, PT, R6.reuse, R9.reuse, RZ ;  /* 0x00000009060d7210 */ /* 0x0c0fe40007ffe0ff */
[-C--:B------:R-:W-:Y:S02]  /*0880*/  IADD3 R17, PT, PT, R7, R9.reuse, RZ ;  /* 0x0000000907117210 */ /* 0x080fe40007ffe0ff */
[----:B------:R-:W-:Y:S02]  /*0890*/  IADD3 R14, P1, PT, R6, R9, RZ ;  /* 0x00000009060e7210 */ /* 0x000fe40007f3e0ff */
[----:B------:R-:W3:Y:S01]  /*08a0*/  LDC.64 R10, c[0x0][0x388] ;  /* 0x0000e200ff0a7b82 */ /* 0x000ee20000000a00 */
[----:B-1----:R-:W-:Y:S01]  /*08b0*/  IMAD.WIDE.U32 R20, R13, 0x4, R20 ;  /* 0x000000040d147825 */ /* 0x002fe200078e0014 */
[----:B------:R-:W-:-:S02]  /*08c0*/  IADD3.X R13, PT, PT, RZ, RZ, RZ, P1, !PT ;  /* 0x000000ffff0d7210 */ /* 0x000fc40000ffe4ff */
[----:B--2---:R-:W-:-:S03]  /*08d0*/  LEA R12, P1, R14, UR6, 0x2 ;  /* 0x000000060e0c7c11 */ /* 0x004fc6000f8210ff */
[----:B------:R-:W2:Y:S01]  /*08e0*/  LDG.E.CONSTANT R21, desc[UR8][R20.64] ;  /* 0x0000000814157981 */ /* 0x000ea2000c1e9900 */
[C---:B---3--:R-:W-:Y:S01]  /*08f0*/  IMAD.WIDE R10, R17.reuse, 0x4, R10 ;  /* 0x00000004110a7825 */ /* 0x048fe200078e020a */
[----:B------:R-:W-:Y:S02]  /*0900*/  LEA.HI.X R13, R14, UR7, R13, 0x2, P1 ;  /* 0x000000070e0d7c11 */ /* 0x000fe400088f140d */
[----:B------:R-:W1:Y:S02]  /*0910*/  LDC.64 R14, c[0x0][0x398] ;  /* 0x0000e600ff0e7b82 */ /* 0x000e640000000a00 */
[----:B------:R-:W2:Y:S04]  /*0920*/  LDG.E.CONSTANT R8, desc[UR8][R10.64] ;  /* 0x000000080a087981 */ /* 0x000ea8000c1e9900 */
[----:B------:R-:W3:Y:S04]  /*0930*/  LDG.E.CONSTANT R23, desc[UR8][R12.64+0x4] ;  /* 0x000004080c177981 */ /* 0x000ee8000c1e9900 */
[----:B------:R4:W3:Y:S01]  /*0940*/  LDG.E.CONSTANT R16, desc[UR8][R10.64+0x4] ;  /* 0x000004080a107981 */ /* 0x0008e2000c1e9900 */
[----:B-1----:R-:W-:-:S05]  /*0950*/  IMAD.WIDE R14, R17, 0x4, R14 ;  /* 0x00000004110e7825 */ /* 0x002fca00078e020e */
[----:B------:R-:W3:Y:S04]  /*0960*/  LDG.E.CONSTANT R17, desc[UR8][R14.64] ;  /* 0x000000080e117981 */ /* 0x000ee8000c1e9900 */
[----:B0-----:R0:W3:Y:S01]  /*0970*/  LDG.E.CONSTANT R19, desc[UR8][R14.64+0x4] ;  /* 0x000004080e137981 */ /* 0x0010e2000c1e9900 */
[----:B------:R-:W1:Y:S01]  /*0980*/  S2R R25, SR_CgaCtaId ;  /* 0x0000000000197919 */ /* 0x000e620000008800 */
[----:B------:R-:W-:Y:S01]  /*0990*/  HFMA2 R22, -RZ, RZ, 0.96630859375, -0.0022525787353515625 ;  /* 0x3bbb989dff167431 */ /* 0x000fe200000001ff */
[----:B------:R-:W-:-:S04]  /*09a0*/  MOV R24, 0x400 ;  /* 0x0000040000187802 */ /* 0x000fc80000000f00 */
[----:B-1----:R-:W-:-:S04]  /*09b0*/  LEA R24, R25, R24, 0x18 ;  /* 0x0000001819187211 */ /* 0x002fc800078ec0ff */
[----:B----4-:R-:W-:-:S05]  /*09c0*/  LEA R10, R9, R24, 0x2 ;  /* 0x00000018090a7211 */ /* 0x010fca00078e10ff */
[----:B------:R-:W1:Y:S04]  /*09d0*/  LDS R12, [R10] ;  /* 0x000000000a0c7984 */ /* 0x000e680000000800 */
[----:B------:R-:W4:Y:S01]  /*09e0*/  LDS R11, [R10+0x4] ;  /* 0x000004000a0b7984 */ /* 0x000f220000000800 */
[----:B------:R-:W-:Y:S01]  /*09f0*/  IADD3 R9, PT, PT, R9, 0x2, RZ ;  /* 0x0000000209097810 */ /* 0x000fe20007ffe0ff */
[----:B--2---:R-:W-:Y:S01]  /*0a00*/  FMUL R20, R8, -R21 ;  /* 0x8000001508147220 */ /* 0x004fe20000400000 */
[----:B------:R-:W-:-:S03]  /*0a10*/  MOV R21, 0x437c0000 ;  /* 0x437c000000157802 */ /* 0x000fc60000000f00 */
[----:B------:R-:W-:-:S04]  /*0a20*/  FFMA.SAT R13, R20, R22, 0.5 ;  /* 0x3f000000140d7423 */ /* 0x000fc80000002016 */
[----:B------:R-:W-:Y:S01]  /*0a30*/  FFMA.RM R13, R13, R21, 12582913 ;  /* 0x4b4000010d0d7423 */ /* 0x000fe20000004015 */
[----:B---3--:R-:W-:-:S03]  /*0a40*/  FMUL R23, R16, -R23 ;  /* 0x8000001710177220 */ /* 0x008fc60000400000 */
[----:B0-----:R-:W-:Y:S01]  /*0a50*/  FADD R15, R13, -12583039 ;  /* 0xcb40007f0d0f7421 */ /* 0x001fe20000000000 */
[----:B------:R-:W-:-:S03]  /*0a60*/  FFMA.SAT R14, R23, R22, 0.5 ;  /* 0x3f000000170e7423 */ /* 0x000fc60000002016 */
[----:B------:R-:W-:Y:S01]  /*0a70*/  FFMA R15, R20, 1.4426950216293334961, -R15 ;  /* 0x3fb8aa3b140f7823 */ /* 0x000fe2000000080f */
[----:B------:R-:W-:-:S03]  /*0a80*/  FFMA.RM R21, R14, R21, 12582913 ;  /* 0x4b4000010e157423 */ /* 0x000fc60000004015 */
[----:B------:R-:W-:Y:S01]  /*0a90*/  FFMA R15, R20, 1.925963033500011079e-08, R15 ;  /* 0x32a57060140f7823 */ /* 0x000fe2000000000f */
[----:B------:R-:W-:-:S04]  /*0aa0*/  FADD R20, R21, -12583039 ;  /* 0xcb40007f15147421 */ /* 0x000fc80000000000 */
[----:B------:R-:W-:-:S04]  /*0ab0*/  FFMA R20, R23, 1.4426950216293334961, -R20 ;  /* 0x3fb8aa3b17147823 */ /* 0x000fc80000000814 */
[----:B------:R-:W-:Y:S01]  /*0ac0*/  FFMA R20, R23, 1.925963033500011079e-08, R20 ;  /* 0x32a5706017147823 */ /* 0x000fe20000000014 */
[----:B------:R-:W0:Y:S08]  /*0ad0*/  MUFU.EX2 R14, R15 ;  /* 0x0000000f000e7308 */ /* 0x000e300000000800 */
[----:B------:R-:W2:Y:S01]  /*0ae0*/  MUFU.EX2 R20, R20 ;  /* 0x0000001400147308 */ /* 0x000ea20000000800 */
[----:B------:R-:W-:-:S02]  /*0af0*/  SHF.L.U32 R13, R13, 0x17, RZ ;  /* 0x000000170d0d7819 */ /* 0x000fc400000006ff */
[----:B------:R-:W-:Y:S01]  /*0b00*/  SHF.L.U32 R21, R21, 0x17, RZ ;  /* 0x0000001715157819 */ /* 0x000fe200000006ff */
[----:B------:R-:W-:Y:S02]  /*0b10*/  FMUL R17, R8, R17 ;  /* 0x0000001108117220 */ /* 0x000fe40000400000 */
[----:B0-----:R-:W-:Y:S01]  /*0b20*/  FMUL R13, R13, R14 ;  /* 0x0000000e0d0d7220 */ /* 0x001fe20000400000 */
[----:B------:R-:W-:-:S03]  /*0b30*/  FMUL R19, R16, R19 ;  /* 0x0000001310137220 */ /* 0x000fc60000400000 */
[----:B-1----:R-:W-:Y:S01]  /*0b40*/  FMUL R13, R13, R12 ;  /* 0x0000000c0d0d7220 */ /* 0x002fe20000400000 */
[----:B--2---:R-:W-:-:S04]  /*0b50*/  FMUL R14, R21, R20 ;  /* 0x00000014150e7220 */ /* 0x004fc80000400000 */
[----:B----4-:R-:W-:Y:S01]  /*0b60*/  FMUL R14, R14, R11 ;  /* 0x0000000b0e0e7220 */ /* 0x010fe20000400000 */
[----:B-----5:R-:W-:-:S03]  /*0b70*/  FFMA R13, R18, R17, R13 ;  /* 0x00000011120d7223 */ /* 0x020fc6000000000d */
[----:B------:R-:W-:Y:S02]  /*0b80*/  FFMA R19, R18, R19, R14 ;  /* 0x0000001312137223 */ /* 0x000fe4000000000e */
[----:B------:R1:W-:Y:S04]  /*0b90*/  STS [R10], R13 ;  /* 0x0000000d0a007388 */ /* 0x0003e80000000800 */
[----:B------:R1:W-:Y:S02]  /*0ba0*/  STS [R10+0x4], R19 ;  /* 0x000004130a007388 */ /* 0x0003e40000000800 */
.L_x_39:
[----:B------:R-:W-:Y:S05]  /*0bb0*/  BRA.U !UP1, `(.L_x_36) ;  /* 0x00000001097c7547 */ /* 0x000fea000b800000 */
[----:B-1----:R-:W1:Y:S01]  /*0bc0*/  LDC.64 R12, c[0x0][0x390] ;  /* 0x0000e400ff0c7b82 */ /* 0x002e620000000a00 */
[-C--:B------:R-:W-:Y:S02]  /*0bd0*/  IADD3 R15, PT, PT, R6, R9.reuse, RZ ;  /* 0x00000009060f7210 */ /* 0x080fe40007ffe0ff */
[----:B------:R-:W-:-:S05]  /*0be0*/  IADD3 R17, PT, PT, R7, R9, RZ ;  /* 0x0000000907117210 */ /* 0x000fca0007ffe0ff */
[----:B------:R-:W2:Y:S01]  /*0bf0*/  LDC.64 R10, c[0x0][0x388] ;  /* 0x0000e200ff0a7b82 */ /* 0x000ea20000000a00 */
[----:B-1----:R-:W-:-:S07]  /*0c00*/  IMAD.WIDE.U32 R12, R15, 0x4, R12 ;  /* 0x000000040f0c7825 */ /* 0x002fce00078e000c */
[----:B------:R-:W1:Y:S01]  /*0c10*/  LDC.64 R14, c[0x0][0x398] ;  /* 0x0000e600ff0e7b82 */ /* 0x000e620000000a00 */
[----:B------:R-:W3:Y:S01]  /*0c20*/  LDG.E.CONSTANT R13, desc[UR8][R12.64] ;  /* 0x000000080c0d7981 */ /* 0x000ee2000c1e9900 */
[----:B--2---:R-:W-:-:S05]  /*0c30*/  IMAD.WIDE R10, R17, 0x4, R10 ;  /* 0x00000004110a7825 */ /* 0x004fca00078e020a */
[----:B------:R2:W3:Y:S01]  /*0c40*/  LDG.E.CONSTANT R8, desc[UR8][R10.64] ;  /* 0x000000080a087981 */ /* 0x0004e2000c1e9900 */
[----:B-1----:R-:W-:-:S06]  /*0c50*/  IMAD.WIDE R14, R17, 0x4, R14 ;  /* 0x00000004110e7825 */ /* 0x002fcc00078e020e */
[----:B------:R-:W4:Y:S01]  /*0c60*/  LDG.E.CONSTANT R15, desc[UR8][R14.64] ;  /* 0x000000080e0f7981 */ /* 0x000f22000c1e9900 */
[----:B------:R-:W1:Y:S01]  /*0c70*/  S2R R17, SR_CgaCtaId ;  /* 0x0000000000117919 */ /* 0x000e620000008800 */
[----:B------:R-:W-:Y:S01]  /*0c80*/  MOV R16, 0x400 ;  /* 0x0000040000107802 */ /* 0x000fe20000000f00 */
[----:B------:R-:W-:Y:S01]  /*0c90*/  HFMA2 R20, -RZ, RZ, 0.96630859375, -0.0022525787353515625 ;  /* 0x3bbb989dff147431 */ /* 0x000fe200000001ff */
[----:B--2---:R-:W-:Y:S02]  /*0ca0*/  MOV R11, 0x437c0000 ;  /* 0x437c0000000b7802 */ /* 0x004fe40000000f00 */
[----:B-1----:R-:W-:-:S04]  /*0cb0*/  LEA R16, R17, R16, 0x18 ;  /* 0x0000001011107211 */ /* 0x002fc800078ec0ff */
[----:B------:R-:W-:Y:S01]  /*0cc0*/  LEA R16, R9, R16, 0x2 ;  /* 0x0000001009107211 */ /* 0x000fe200078e10ff */
[----:B---3--:R-:W-:-:S04]  /*0cd0*/  FMUL R9, R8, -R13 ;  /* 0x8000000d08097220 */ /* 0x008fc80000400000 */
[----:B------:R-:W-:Y:S02]  /*0ce0*/  FFMA.SAT R10, R9, R20, 0.5 ;  /* 0x3f000000090a7423 */ /* 0x000fe40000002014 */
[----:B------:R-:W1:Y:S02]  /*0cf0*/  LDS R20, [R16] ;  /* 0x0000000010147984 */ /* 0x000e640000000800 */
[----:B------:R-:W-:-:S04]  /*0d00*/  FFMA.RM R10, R10, R11, 12582913 ;  /* 0x4b4000010a0a7423 */ /* 0x000fc8000000400b */
[----:B------:R-:W-:-:S04]  /*0d10*/  FADD R12, R10, -12583039 ;  /* 0xcb40007f0a0c7421 */ /* 0x000fc80000000000 */
[----:B------:R-:W-:-:S04]  /*0d20*/  FFMA R12, R9, 1.4426950216293334961, -R12 ;  /* 0x3fb8aa3b090c7823 */ /* 0x000fc8000000080c */
[----:B------:R-:W-:-:S04]  /*0d30*/  FFMA R12, R9, 1.925963033500011079e-08, R12 ;  /* 0x32a57060090c7823 */ /* 0x000fc8000000000c */
[----:B------:R-:W2:Y:S01]  /*0d40*/  MUFU.EX2 R9, R12 ;  /* 0x0000000c00097308 */ /* 0x000ea20000000800 */
[----:B------:R-:W-:Y:S01]  /*0d50*/  SHF.L.U32 R10, R10, 0x17, RZ ;  /* 0x000000170a0a7819 */ /* 0x000fe200000006ff */
[----:B----4-:R-:W-:-:S04]  /*0d60*/  FMUL R15, R8, R15 ;  /* 0x0000000f080f7220 */ /* 0x010fc80000400000 */
[----:B--2---:R-:W-:-:S04]  /*0d70*/  FMUL R9, R10, R9 ;  /* 0x000000090a097220 */ /* 0x004fc80000400000 */
[----:B-1----:R-:W-:-:S04]  /*0d80*/  FMUL R9, R9, R20 ;  /* 0x0000001409097220 */ /* 0x002fc80000400000 */
[----:B-----5:R-:W-:-:S05]  /*0d90*/  FFMA R9, R18, R15, R9 ;  /* 0x0000000f12097223 */ /* 0x020fca0000000009 */
[----:B------:R2:W-:Y:S02]  /*0da0*/  STS [R16], R9 ;  /* 0x0000000910007388 */ /* 0x0005e40000000800 */
.L_x_36:
[----:B------:R-:W-:Y:S01]  /*0db0*/  BAR.SYNC.DEFER_BLOCKING 0x0 ;  /* 0x0000000000007b1d */ /* 0x000fe20000010000 */
[----:B------:R-:W-:-:S05]  /*0dc0*/  MOV R17, RZ ;  /* 0x000000ff00117202 */ /* 0x000fca0000000f00 */
[----:B------:R-:W-:Y:S05]  /*0dd0*/  @!P0 BRA `(.L_x_40) ;  /* 0x0000000800008947 */ /* 0x000fea0003800000 */
[----:B------:R-:W3:Y:S01]  /*0de0*/  LDCU UR5, c[0x0][0x3bc] ;  /* 0x00007780ff0577ac */ /* 0x000ee20008000800 */
[----:B--2---:R-:W-:Y:S01]  /*0df0*/  CS2R R16, SRZ ;  /* 0x0000000000107805 */ /* 0x004fe2000001ff00 */
[----:B---3--:R-:W-:-:S09]  /*0e00*/  UISETP.GE.U32.AND UP1, UPT, UR5, 0x10, UPT ;  /* 0x000000100500788c */ /* 0x008fd2000bf26070 */
[----:B------:R-:W-:Y:S05]  /*0e10*/  BRA.U !UP1, `(.L_x_41) ;  /* 0x0000000109c47547 */ /* 0x000fea000b800000 */
[----:B------:R-:W2:Y:S01]  /*0e20*/  S2UR UR6, SR_CgaCtaId ;  /* 0x00000000000679c3 */ /* 0x000ea20000008800 */
[----:B------:R-:W-:Y:S01]  /*0e30*/  HFMA2 R17, -RZ, RZ, 0, 0 ;  /* 0x00000000ff117431 */ /* 0x000fe200000001ff */
[----:B------:R-:W-:Y:S02]  /*0e40*/  UMOV UR5, 0x400 ;  /* 0x0000040000057882 */ /* 0x000fe40000000000 */
[----:B--2---:R-:W-:-:S03]  /*0e50*/  ULEA UR6, UR6, UR5, 0x18 ;  /* 0x0000000506067291 */ /* 0x004fc6000f8ec0ff */
[----:B------:R-:W-:-:S09]  /*0e60*/  UMOV UR5, URZ ;  /* 0x000000ff00057c82 */ /* 0x000fd20008000000 */
.L_x_42:
[----:B------:R-:W2:Y:S01]  /*0e70*/  LDC.64 R28, c[0x0][0x3a0] ;  /* 0x0000e800ff1c7b82 */ /* 0x000ea20000000a00 */
[----:B------:R-:W-:-:S05]  /*0e80*/  IADD3 R9, PT, PT, R7, UR5, RZ ;  /* 0x0000000507097c10 */ /* 0x000fca000fffe0ff */
[----:B--2---:R-:W-:-:S05]  /*0e90*/  IMAD.WIDE R28, R9, 0x4, R28 ;  /* 0x00000004091c7825 */ /* 0x004fca00078e021c */
[----:B0-----:R-:W2:Y:S04]  /*0ea0*/  LDG.E.CONSTANT R14, desc[UR8][R28.64] ;  /* 0x000000081c0e7981 */ /* 0x001ea8000c1e9900 */
[----:B------:R-:W3:Y:S04]  /*0eb0*/  LDG.E.CONSTANT R15, desc[UR8][R28.64+0x4] ;  /* 0x000004081c0f7981 */ /* 0x000ee8000c1e9900 */
[----:B-1----:R-:W4:Y:S04]  /*0ec0*/  LDG.E.CONSTANT R13, desc[UR8][R28.64+0x8] ;  /* 0x000008081c0d7981 */ /* 0x002f28000c1e9900 */
[----:B------:R-:W4:Y:S04]  /*0ed0*/  LDG.E.CONSTANT R12, desc[UR8][R28.64+0xc] ;  /* 0x00000c081c0c7981 */ /* 0x000f28000c1e9900 */
[----:B------:R-:W4:Y:S04]  /*0ee0*/  LDG.E.CONSTANT R27, desc[UR8][R28.64+0x10] ;  /* 0x000010081c1b7981 */ /* 0x000f28000c1e9900 */
[----:B------:R-:W4:Y:S01]  /*0ef0*/  LDG.E.CONSTANT R26, desc[UR8][R28.64+0x14] ;  /* 0x000014081c1a7981 */ /* 0x000f22000c1e9900 */
[----:B------:R-:W-:-:S03]  /*0f00*/  ULEA UR7, UR5, UR6, 0x2 ;  /* 0x0000000605077291 */ /* 0x000fc6000f8e10ff */
[----:B------:R-:W4:Y:S04]  /*0f10*/  LDG.E.CONSTANT R25, desc[UR8][R28.64+0x18] ;  /* 0x000018081c197981 */ /* 0x000f28000c1e9900 */
[----:B------:R-:W4:Y:S04]  /*0f20*/  LDG.E.CONSTANT R24, desc[UR8][R28.64+0x1c] ;  /* 0x00001c081c187981 */ /* 0x000f28000c1e9900 */
[----:B------:R-:W2:Y:S04]  /*0f30*/  LDS.128 R8, [UR7] ;  /* 0x00000007ff087984 */ /* 0x000ea80008000c00 */
[----:B------:R-:W4:Y:S04]  /*0f40*/  LDG.E.CONSTANT R19, desc[UR8][R28.64+0x20] ;  /* 0x000020081c137981 */ /* 0x000f28000c1e9900 */
[----:B------:R-:W4:Y:S04]  /*0f50*/  LDG.E.CONSTANT R16, desc[UR8][R28.64+0x24] ;  /* 0x000024081c107981 */ /* 0x000f28000c1e9900 */
[----:B------:R-:W4:Y:S04]  /*0f60*/  LDG.E.CONSTANT R21, desc[UR8][R28.64+0x28] ;  /* 0x000028081c157981 */ /* 0x000f28000c1e9900 */
[----:B-----5:R-:W4:Y:S04]  /*0f70*/  LDG.E.CONSTANT R18, desc[UR8][R28.64+0x2c] ;  /* 0x00002c081c127981 */ /* 0x020f28000c1e9900 */
[----:B------:R-:W4:Y:S04]  /*0f80*/  LDG.E.CONSTANT R20, desc[UR8][R28.64+0x34] ;  /* 0x000034081c147981 */ /* 0x000f28000c1e9900 */
[----:B------:R-:W4:Y:S04]  /*0f90*/  LDG.E.CONSTANT R23, desc[UR8][R28.64+0x38] ;  /* 0x000038081c177981 */ /* 0x000f28000c1e9900 */
[----:B------:R-:W4:Y:S01]  /*0fa0*/  LDG.E.CONSTANT R22, desc[UR8][R28.64+0x3c] ;  /* 0x00003c081c167981 */ /* 0x000f22000c1e9900 */
[----:B--2---:R-:W-:-:S03]  /*0fb0*/  FFMA R8, R14, R8, R17 ;  /* 0x000000080e087223 */ /* 0x004fc60000000011 */
[----:B------:R-:W2:Y:S01]  /*0fc0*/  LDG.E.CONSTANT R17, desc[UR8][R28.64+0x30] ;  /* 0x000030081c117981 */ /* 0x000ea2000c1e9900 */
[----:B---3--:R-:W-:-:S04]  /*0fd0*/  FFMA R9, R9, R15, R8 ;  /* 0x0000000f09097223 */ /* 0x008fc80000000008 */
[----:B----4-:R-:W-:-:S04]  /*0fe0*/  FFMA R10, R10, R13, R9 ;  /* 0x0000000d0a0a7223 */ /* 0x010fc80000000009 */
[----:B------:R-:W-:Y:S02]  /*0ff0*/  FFMA R10, R11, R12, R10 ;  /* 0x0000000c0b0a7223 */ /* 0x000fe4000000000a */
[----:B------:R-:W0:Y:S02]  /*1000*/  LDS.128 R12, [UR7+0x10] ;  /* 0x00001007ff0c7984 */ /* 0x000e240008000c00 */
[----:B0-----:R-:W-:-:S04]  /*1010*/  FFMA R10, R27, R12, R10 ;  /* 0x0000000c1b0a7223 */ /* 0x001fc8000000000a */
[----:B------:R-:W-:Y:S02]  /*1020*/  FFMA R13, R13, R26, R10 ;  /* 0x0000001a0d0d7223 */ /* 0x000fe4000000000a */
[----:B------:R-:W0:Y:S02]  /*1030*/  LDS.128 R8, [UR7+0x20] ;  /* 0x00002007ff087984 */ /* 0x000e240008000c00 */
[----:B------:R-:W-:-:S04]  /*1040*/  FFMA R14, R14, R25, R13 ;  /* 0x000000190e0e7223 */ /* 0x000fc8000000000d */
[----:B------:R-:W-:Y:S02]  /*1050*/  FFMA R24, R15, R24, R14 ;  /* 0x000000180f187223 */ /* 0x000fe4000000000e */
[----:B------:R-:W2:Y:S01]  /*1060*/  LDS.128 R12, [UR7+0x30] ;  /* 0x00003007ff0c7984 */ /* 0x000ea20008000c00 */
[----:B------:R-:W-:-:S06]  /*1070*/  UIADD3 UR5, UPT, UPT, UR5, 0x10, URZ ;  /* 0x0000001005057890 */ /* 0x000fcc000fffe0ff */
[----:B------:R-:W-:Y:S01]  /*1080*/  ISETP.NE.AND P0, PT, R4, UR5, PT ;  /* 0x0000000504007c0c */ /* 0x000fe2000bf05270 */
[----:B0-----:R-:W-:-:S04]  /*1090*/  FFMA R8, R19, R8, R24 ;  /* 0x0000000813087223 */ /* 0x001fc80000000018 */
[----:B------:R-:W-:-:S04]  /*10a0*/  FFMA R9, R9, R16, R8 ;  /* 0x0000001009097223 */ /* 0x000fc80000000008 */
[----:B------:R-:W-:-:S04]  /*10b0*/  FFMA R10, R10, R21, R9 ;  /* 0x000000150a0a7223 */ /* 0x000fc80000000009 */
[----:B------:R-:W-:-:S04]  /*10c0*/  FFMA R10, R11, R18, R10 ;  /* 0x000000120b0a7223 */ /* 0x000fc8000000000a */
[----:B--2---:R-:W-:-:S04]  /*10d0*/  FFMA R10, R17, R12, R10 ;  /* 0x0000000c110a7223 */ /* 0x004fc8000000000a */
[----:B------:R-:W-:-:S04]  /*10e0*/  FFMA R13, R13, R20, R10 ;  /* 0x000000140d0d7223 */ /* 0x000fc8000000000a */
[----:B------:R-:W-:-:S04]  /*10f0*/  FFMA R14, R14, R23, R13 ;  /* 0x000000170e0e7223 */ /* 0x000fc8000000000d */
[----:B------:R-:W-:Y:S01]  /*1100*/  FFMA R17, R15, R22, R14 ;  /* 0x000000160f117223 */ /* 0x000fe2000000000e */
[----:B------:R-:W-:Y:S06]  /*1110*/  @P0 BRA `(.L_x_42) ;  /* 0xfffffffc00540947 */ /* 0x000fec000383ffff */
[----:B------:R-:W-:-:S07]  /*1120*/  MOV R16, R4 ;  /* 0x0000000400107202 */ /* 0x000fce0000000f00 */
.L_x_41:
[----:B------:R-:W2:Y:S02]  /*1130*/  LDCU UR5, c[0x0][0x3bc] ;  /* 0x00007780ff0577ac */ /* 0x000ea40008000800 */
[----:B--2---:R-:W-:-:S04]  /*1140*/  ULOP3.LUT UR6, UR5, 0xf, URZ, 0xc0, !UPT ;  /* 0x0000000f05067892 */ /* 0x004fc8000f8ec0ff */
[----:B------:R-:W-:-:S09]  /*1150*/  UISETP.NE.AND UP1, UPT, UR6, URZ, UPT ;  /* 0x000000ff0600728c */ /* 0x000fd2000bf25270 */
[----:B------:R-:W-:Y:S05]  /*1160*/  BRA.U !UP1, `(.L_x_40) ;  /* 0x00000005091c7547 */ /* 0x000fea000b800000 */
[----:B------:R-:W-:Y:S02]  /*1170*/  ULOP3.LUT UR7, UR5, 0x7, URZ, 0xc0, !UPT ;  /* 0x0000000705077892 */ /* 0x000fe4000f8ec0ff */
[----:B------:R-:W-:Y:S02]  /*1180*/  UIADD3 UR5, UPT, UPT, UR6, -0x1, URZ ;  /* 0xffffffff06057890 */ /* 0x000fe4000fffe0ff */
[----:B------:R-:W-:Y:S02]  /*1190*/  UISETP.NE.AND UP2, UPT, UR7, URZ, UPT ;  /* 0x000000ff0700728c */ /* 0x000fe4000bf45270 */
[----:B------:R-:W-:-:S09]  /*11a0*/  UISETP.GE.U32.AND UP1, UPT, UR5, 0x7, UPT ;  /* 0x000000070500788c */ /* 0x000fd2000bf26070 */
[----:B------:R-:W-:Y:S05]  /*11b0*/  BRA.U !UP1, `(.L_x_43) ;  /* 0x0000000109687547 */ /* 0x000fea000b800000 */
[----:B01---5:R-:W0:Y:S01]  /*11c0*/  LDC.64 R18, c[0x0][0x3a0] ;  /* 0x0000e800ff127b82 */ /* 0x023e220000000a00 */
[----:B------:R-:W-:-:S05]  /*11d0*/  IADD3 R9, PT, PT, R7, R16, RZ ;  /* 0x0000001007097210 */ /* 0x000fca0007ffe0ff */
[----:B0-----:R-:W-:-:S05]  /*11e0*/  IMAD.WIDE R18, R9, 0x4, R18 ;  /* 0x0000000409127825 */ /* 0x001fca00078e0212 */
[----:B------:R-:W2:Y:S04]  /*11f0*/  LDG.E.CONSTANT R28, desc[UR8][R18.64] ;  /* 0x00000008121c7981 */ /* 0x000ea8000c1e9900 */
[----:B------:R-:W3:Y:S04]  /*1200*/  LDG.E.CONSTANT R26, desc[UR8][R18.64+0x4] ;  /* 0x00000408121a7981 */ /* 0x000ee8000c1e9900 */
[----:B------:R-:W4:Y:S04]  /*1210*/  LDG.E.CONSTANT R25, desc[UR8][R18.64+0x8] ;  /* 0x0000080812197981 */ /* 0x000f28000c1e9900 */
[----:B------:R-:W4:Y:S04]  /*1220*/  LDG.E.CONSTANT R22, desc[UR8][R18.64+0xc] ;  /* 0x00000c0812167981 */ /* 0x000f28000c1e9900 */
[----:B------:R-:W4:Y:S04]  /*1230*/  LDG.E.CONSTANT R23, desc[UR8][R18.64+0x10] ;  /* 0x0000100812177981 */ /* 0x000f28000c1e9900 */
[----:B------:R-:W4:Y:S04]  /*1240*/  LDG.E.CONSTANT R20, desc[UR8][R18.64+0x14] ;  /* 0x0000140812147981 */ /* 0x000f28000c1e9900 */
[----:B------:R-:W4:Y:S04]  /*1250*/  LDG.E.CONSTANT R21, desc[UR8][R18.64+0x18] ;  /* 0x0000180812157981 */ /* 0x000f28000c1e9900 */
[----:B------:R-:W4:Y:S01]  /*1260*/  LDG.E.CONSTANT R24, desc[UR8][R18.64+0x1c] ;  /* 0x00001c0812187981 */ /* 0x000f22000c1e9900 */
[----:B------:R-:W-:Y:S01]  /*1270*/  MOV R8, 0x400 ;  /* 0x0000040000087802 */ /* 0x000fe20000000f00 */
[----:B------:R-:W0:Y:S03]  /*1280*/  S2R R9, SR_CgaCtaId ;  /* 0x0000000000097919 */ /* 0x000e260000008800 */
[----:B0-----:R-:W-:-:S04]  /*1290*/  LEA R9, R9, R8, 0x18 ;  /* 0x0000000809097211 */ /* 0x001fc800078ec0ff */
[C---:B------:R-:W-:Y:S02]  /*12a0*/  LEA R27, R16.reuse, R9, 0x2 ;  /* 0x00000009101b7211 */ /* 0x040fe400078e10ff */
[----:B------:R-:W-:-:S03]  /*12b0*/  IADD3 R16, PT, PT, R16, 0x8, RZ ;  /* 0x0000000810107810 */ /* 0x000fc60007ffe0ff */
[----:B------:R-:W2:Y:S04]  /*12c0*/  LDS.128 R8, [R27] ;  /* 0x000000001b087984 */ /* 0x000ea80000000c00 */
[----:B------:R-:W0:Y:S01]  /*12d0*/  LDS.128 R12, [R27+0x10] ;  /* 0x000010001b0c7984 */ /* 0x000e220000000c00 */
[----:B--2---:R-:W-:-:S04]  /*12e0*/  FFMA R17, R28, R8, R17 ;  /* 0x000000081c117223 */ /* 0x004fc80000000011 */
[----:B---3--:R-:W-:-:S04]  /*12f0*/  FFMA R26, R26, R9, R17 ;  /* 0x000000091a1a7223 */ /* 0x008fc80000000011 */
[----:B----4-:R-:W-:-:S04]  /*1300*/  FFMA R25, R25, R10, R26 ;  /* 0x0000000a19197223 */ /* 0x010fc8000000001a */
[----:B------:R-:W-:-:S04]  /*1310*/  FFMA R22, R22, R11, R25 ;  /* 0x0000000b16167223 */ /* 0x000fc80000000019 */
[----:B0-----:R-:W-:-:S04]  /*1320*/  FFMA R23, R23, R12, R22 ;  /* 0x0000000c17177223 */ /* 0x001fc80000000016 */
[----:B------:R-:W-:-:S04]  /*1330*/  FFMA R20, R20, R13, R23 ;  /* 0x0000000d14147223 */ /* 0x000fc80000000017 */
[----:B------:R-:W-:-:S04]  /*1340*/  FFMA R21, R21, R14, R20 ;  /* 0x0000000e15157223 */ /* 0x000fc80000000014 */
[----:B------:R-:W-:-:S07]  /*1350*/  FFMA R17, R24, R15, R21 ;  /* 0x0000000f18117223 */ /* 0x000fce0000000015 */
.L_x_43:
[----:B------:R-:W-:Y:S05]  /*1360*/  BRA.U !UP2, `(.L_x_40) ;  /* 0x000000010a9c7547 */ /* 0x000fea000b800000 */
[----:B------:R-:W-:Y:S01]  /*1370*/  UIADD3 UR5, UPT, UPT, UR7, -0x1, URZ ;  /* 0xffffffff07057890 */ /* 0x000fe2000fffe0ff */
[----:B------:R-:W-:-:S03]  /*1380*/  ISETP.NE.AND P0, PT, R0, RZ, PT ;  /* 0x000000ff0000720c */ /* 0x000fc60003f05270 */
[----:B------:R-:W-:-:S09]  /*1390*/  UISETP.GE.U32.AND UP1, UPT, UR5, 0x3, UPT ;  /* 0x000000030500788c */ /* 0x000fd2000bf26070 */
[----:B------:R-:W-:Y:S05]  /*13a0*/  BRA.U !UP1, `(.L_x_44) ;  /* 0x0000000109447547 */ /* 0x000fea000b800000 */
[----:B------:R-:W2:Y:S01]  /*13b0*/  LDC.64 R8, c[0x0][0x3a0] ;  /* 0x0000e800ff087b82 */ /* 0x000ea20000000a00 */
[----:B-1----:R-:W-:-:S05]  /*13c0*/  IADD3 R13, PT, PT, R7, R16, RZ ;  /* 0x00000010070d7210 */ /* 0x002fca0007ffe0ff */
[----:B--2---:R-:W-:-:S05]  /*13d0*/  IMAD.WIDE R12, R13, 0x4, R8 ;  /* 0x000000040d0c7825 */ /* 0x004fca00078e0208 */
[----:B0-----:R-:W2:Y:S04]  /*13e0*/  LDG.E.CONSTANT R14, desc[UR8][R12.64] ;  /* 0x000000080c0e7981 */ /* 0x001ea8000c1e9900 */
[----:B------:R-:W3:Y:S04]  /*13f0*/  LDG.E.CONSTANT R15, desc[UR8][R12.64+0x4] ;  /* 0x000004080c0f7981 */ /* 0x000ee8000c1e9900 */
[----:B-----5:R-:W4:Y:S04]  /*1400*/  LDG.E.CONSTANT R18, desc[UR8][R12.64+0x8] ;  /* 0x000008080c127981 */ /* 0x020f28000c1e9900 */
[----:B------:R-:W4:Y:S01]  /*1410*/  LDG.E.CONSTANT R19, desc[UR8][R12.64+0xc] ;  /* 0x00000c080c137981 */ /* 0x000f22000c1e9900 */
[----:B------:R-:W-:Y:S01]  /*1420*/  MOV R8, 0x400 ;  /* 0x0000040000087802 */ /* 0x000fe20000000f00 */
[----:B------:R-:W0:Y:S03]  /*1430*/  S2R R9, SR_CgaCtaId ;  /* 0x0000000000097919 */ /* 0x000e260000008800 */
[----:B0-----:R-:W-:-:S04]  /*1440*/  LEA R9, R9, R8, 0x18 ;  /* 0x0000000809097211 */ /* 0x001fc800078ec0ff */
[C---:B------:R-:W-:Y:S02]  /*1450*/  LEA R9, R16.reuse, R9, 0x2 ;  /* 0x0000000910097211 */ /* 0x040fe400078e10ff */
[----:B------:R-:W-:-:S04]  /*1460*/  IADD3 R16, PT, PT, R16, 0x4, RZ ;  /* 0x0000000410107810 */ /* 0x000fc80007ffe0ff */
[----:B------:R-:W2:Y:S02]  /*1470*/  LDS.128 R8, [R9] ;  /* 0x0000000009087984 */ /* 0x000ea40000000c00 */
[----:B--2---:R-:W-:-:S04]  /*1480*/  FFMA R8, R14, R8, R17 ;  /* 0x000000080e087223 */ /* 0x004fc80000000011 */
[----:B---3--:R-:W-:-:S04]  /*1490*/  FFMA R15, R15, R9, R8 ;  /* 0x000000090f0f7223 */ /* 0x008fc80000000008 */
[----:B----4-:R-:W-:-:S04]  /*14a0*/  FFMA R10, R18, R10, R15 ;  /* 0x0000000a120a7223 */ /* 0x010fc8000000000f */
[----:B------:R-:W-:-:S07]  /*14b0*/  FFMA R17, R19, R11, R10 ;  /* 0x0000000b13117223 */ /* 0x000fce000000000a */
.L_x_44:
[----:B------:R-:W-:Y:S05]  /*14c0*/  @!P0 BRA `(.L_x_40) ;  /* 0x0000000000448947 */ /* 0x000fea0003800000 */
[----:B-1----:R-:W1:Y:S01]  /*14d0*/  LDC.64 R12, c[0x0][0x3a0] ;  /* 0x0000e800ff0c7b82 */ /* 0x002e620000000a00 */
[----:B------:R-:W-:-:S05]  /*14e0*/  IADD3 R7, PT, PT, R7, R16, RZ ;  /* 0x0000001007077210 */ /* 0x000fca0007ffe0ff */
[----:B-1----:R-:W-:-:S05]  /*14f0*/  IMAD.WIDE R12, R7, 0x4, R12 ;  /* 0x00000004070c7825 */ /* 0x002fca00078e020c */
[----:B0-----:R-:W2:Y:S01]  /*1500*/  LDG.E.CONSTANT R14, desc[UR8][R12.64] ;  /* 0x000000080c0e7981 */ /* 0x001ea2000c1e9900 */
[----:B------:R-:W-:Y:S02]  /*1510*/  MOV R7, 0x400 ;  /* 0x0000040000077802 */ /* 0x000fe40000000f00 */
[----:B------:R-:W-:Y:S01]  /*1520*/  ISETP.NE.AND P0, PT, R0, 0x1, PT ;  /* 0x000000010000780c */ /* 0x000fe20003f05270 */
[----:B------:R-:W0:Y:S02]  /*1530*/  S2R R8, SR_CgaCtaId ;  /* 0x0000000000087919 */ /* 0x000e240000008800 */
[----:B0-----:R-:W-:-:S04]  /*1540*/  LEA R7, R8, R7, 0x18 ;  /* 0x0000000708077211 */ /* 0x001fc800078ec0ff */
[----:B------:R-:W-:-:S06]  /*1550*/  LEA R8, R16, R7, 0x2 ;  /* 0x0000000710087211 */ /* 0x000fcc00078e10ff */
[----:B------:R-:W2:Y:S02]  /*1560*/  LDS.128 R8, [R8] ;  /* 0x0000000008087984 */ /* 0x000ea40000000c00 */
[----:B--2---:R-:W-:Y:S01]  /*1570*/  FFMA R17, R14, R8, R17 ;  /* 0x000000080e117223 */ /* 0x004fe20000000011 */
[----:B------:R-:W-:Y:S06]  /*1580*/  @!P0 BRA `(.L_x_40) ;  /* 0x0000000000148947 */ /* 0x000fec0003800000 */
[----:B------:R-:W-:Y:S01]  /*1590*/  ISETP.NE.AND P0, PT, R0, 0x2, PT ;  /* 0x000000020000780c */ /* 0x000fe20003f05270 */
[----:B------:R-:W2:-:S12]  /*15a0*/  LDG.E.CONSTANT R8, desc[UR8][R12.64+0x4] ;  /* 0x000004080c087981 */ /* 0x000e98000c1e9900 */
[----:B------:R-:W3:Y:S01]  /*15b0*/  @P0 LDG.E.CONSTANT R14, desc[UR8][R12.64+0x8] ;  /* 0x000008080c0e0981 */ /* 0x000ee2000c1e9900 */
[----:B--2---:R-:W-:-:S04]  /*15c0*/  FFMA R17, R8, R9, R17 ;  /* 0x0000000908117223 */ /* 0x004fc80000000011 */
[----:B---3--:R-:W-:-:S07]  /*15d0*/  @P0 FFMA R17, R14, R10, R17 ;  /* 0x0000000a0e110223 */ /* 0x008fce0000000011 */
.L_x_40:
[----:B--2---:R-:W2:Y:S02]  /*15e0*/  LDC.64 R8, c[0x0][0x3a8] ;  /* 0x0000ea00ff087b82 */ /* 0x004ea40000000a00 */
[----:B--2---:R-:W-:-:S05]  /*15f0*/  IMAD.WIDE R8, R5, 0x4, R8 ;  /* 0x0000000405087825 */ /* 0x004fca00078e0208 */
[----:B0-----:R2:W-:Y:S01]  /*1600*/  STG.E desc[UR8][R8.64], R17 ;  /* 0x0000001108007986 */ /* 0x0015e2000c101908 */
[----:B------:R-:W-:Y:S06]  /*1610*/  BAR.SYNC.DEFER_BLOCKING 0x0 ;  /* 0x0000000000007b1d */ /* 0x000fec0000010000 */
[----:B------:R-:W-:Y:S05]  /*1620*/  BRA.U UP0, `(.L_x_45) ;  /* 0xffffffe900d87547 */ /* 0x000fea000b83ffff */
[----:B------:R-:W-:Y:S05]  /*1630*/  EXIT ;  /* 0x000000000000794d */ /* 0x000fea0003800000 */
.L_x_46:
        /* <DEDUP_REMOVED lines=12> */
.L_x_158:


//--------------------- .text._Z26batch_multi_head_attentionPKfS0_S0_PfS1_iiii --------------------------
	.section	.text._Z26batch_multi_head_attentionPKfS0_S0_PfS1_iiii,"ax",@progbits
	.align	128
        .global         _Z26batch_multi_head_attentionPKfS0_S0_PfS1_iiii
        .type           _Z26batch_multi_head_attentionPKfS0_S0_PfS1_iiii,@function
        .size           _Z26batch_multi_head_attentionPKfS0_S0_PfS1_iiii,(.L_x_149 - _Z26batch_multi_head_attentionPKfS0_S0_PfS1_iiii)
        .other          _Z26batch_multi_head_attentionPKfS0_S0_PfS1_iiii,@"STO_CUDA_ENTRY STV_DEFAULT"
_Z26batch_multi_head_attentionPKfS0_S0_PfS1_iiii:
.text._Z26batch_multi_head_attentionPKfS0_S0_PfS1_iiii:
[----:B------:R-:W-:Y:S08]  /*0000*/  LDC R1, c[0x0][0x37c] ;  /* 0x0000df00ff017b82 */ /* 0x000ff00000000800 */
[----:B------:R-:W0:Y:S01]  /*0010*/  S2UR UR5, SR_CTAID.Y ;  /* 0x00000000000579c3 */ /* 0x000e220000002600 */
[----:B------:R-:W1:Y:S01]  /*0020*/  S2R R6, SR_TID.X ;  /* 0x0000000000067919 */ /* 0x000e620000002100 */
[----:B------:R-:W1:Y:S06]  /*0030*/  LDCU UR6, c[0x0][0x3b0] ;  /* 0x00007600ff0677ac */ /* 0x000e6c0008000800 */
[----:B------:R-:W0:Y:S08]  /*0040*/  LDC.64 R2, c[0x0][0x3a8] ;  /* 0x0000ea00ff027b82 */ /* 0x000e300000000a00 */
[----:B------:R-:W2:Y:S01]  /*0050*/  S2UR UR4, SR_CTAID.X ;  /* 0x00000000000479c3 */ /* 0x000ea20000002500 */
[----:B0-----:R-:W-:-:S04]  /*0060*/  ISETP.LE.AND P0, PT, R3, UR5, PT ;  /* 0x0000000503007c0c */ /* 0x001fc8000bf03270 */
[----:B--2---:R-:W-:-:S04]  /*0070*/  ISETP.LE.OR P0, PT, R2, UR4, P0 ;  /* 0x0000000402007c0c */ /* 0x004fc80008703670 */
[----:B-1----:R-:W-:-:S13]  /*0080*/  ISETP.GE.OR P0, PT, R6, UR6, P0 ;  /* 0x0000000606007c0c */ /* 0x002fda0008706670 */
[----:B------:R-:W-:Y:S05]  /*0090*/  @P0 EXIT ;  /* 0x000000000000094d */ /* 0x000fea0003800000 */
[----:B------:R-:W0:Y:S02]  /*00a0*/  LDCU UR6, c[0x0][0x3b4] ;  /* 0x00007680ff0677ac */ /* 0x000e240008000800 */
[----:B0-----:R-:W-:-:S04]  /*00b0*/  I2FP.F32.S32 R0, UR6 ;  /* 0x0000000600007c45 */ /* 0x001fc80008201400 */
[----:B------:R-:W-:Y:S01]  /*00c0*/  IADD3 R2, PT, PT, R0, -0xd000000, RZ ;  /* 0xf300000000027810 */ /* 0x000fe20007ffe0ff */
[----:B------:R0:W1:Y:S03]  /*00d0*/  MUFU.RSQ R3, R0 ;  /* 0x0000000000037308 */ /* 0x0000660000001400 */
[----:B------:R-:W-:-:S13]  /*00e0*/  ISETP.GT.U32.AND P0, PT, R2, 0x727fffff, PT ;  /* 0x727fffff0200780c */ /* 0x000fda0003f04070 */
[----:B0-----:R-:W-:Y:S05]  /*00f0*/  @!P0 BRA `(.L_x_47) ;  /* 0x00000000000c8947 */ /* 0x001fea0003800000 */
[----:B------:R-:W-:-:S07]  /*0100*/  MOV R4, 0x120 ;  /* 0x0000012000047802 */ /* 0x000fce0000000f00 */
[----:B-1----:R-:W-:Y:S05]  /*0110*/  CALL.REL.NOINC `($__internal_4_$__cuda_sm20_sqrt_rn_f32_slowpath) ;  /* 0x0000003c00687944 */ /* 0x002fea0003c00000 */
[----:B------:R-:W-:Y:S05]  /*0120*/  BRA `(.L_x_48) ;  /* 0x0000000000107947 */ /* 0x000fea0003800000 */
.L_x_47:
[----:B-1----:R-:W-:Y:S01]  /*0130*/  FMUL.FTZ R5, R0, R3 ;  /* 0x0000000300057220 */ /* 0x002fe20000410000 */
[----:B------:R-:W-:-:S03]  /*0140*/  FMUL.FTZ R3, R3, 0.5 ;  /* 0x3f00000003037820 */ /* 0x000fc60000410000 */
[----:B------:R-:W-:-:S04]  /*0150*/  FFMA R0, -R5, R5, R0 ;  /* 0x0000000505007223 */ /* 0x000fc80000000100 */
[----:B------:R-:W-:-:S07]  /*0160*/  FFMA R0, R0, R3, R5 ;  /* 0x0000000300007223 */ /* 0x000fce0000000005 */
.L_x_48:
[----:B------:R-:W-:-:S04]  /*0170*/  IADD3 R2, PT, PT, R0, 0x1800000, RZ ;  /* 0x0180000000027810 */ /* 0x000fc80007ffe0ff */
[----:B------:R-:W-:-:S04]  /*0180*/  LOP3.LUT R2, R2, 0x7f800000, RZ, 0xc0, !PT ;  /* 0x7f80000002027812 */ /* 0x000fc800078ec0ff */
[----:B------:R-:W-:-:S13]  /*0190*/  ISETP.GT.U32.AND P0, PT, R2, 0x1ffffff, PT ;  /* 0x01ffffff0200780c */ /* 0x000fda0003f04070 */
[----:B------:R-:W-:Y:S05]  /*01a0*/  @P0 BRA `(.L_x_49) ;  /* 0x00000000000c0947 */ /* 0x000fea0003800000 */
[----:B------:R-:W-:-:S07]  /*01b0*/  MOV R2, 0x1d0 ;  /* 0x000001d000027802 */ /* 0x000fce0000000f00 */
[----:B------:R-:W-:Y:S05]  /*01c0*/  CALL.REL.NOINC `($__internal_3_$__cuda_sm20_rcp_rn_f32_slowpath) ;  /* 0x00000038006c7944 */ /* 0x000fea0003c00000 */
[----:B------:R-:W-:Y:S05]  /*01d0*/  BRA `(.L_x_50) ;  /* 0x0000000000107947 */ /* 0x000fea0003800000 */
.L_x_49:
[----:B------:R-:W0:Y:S02]  /*01e0*/  MUFU.RCP R3, R0 ;  /* 0x0000000000037308 */ /* 0x000e240000001000 */
[----:B0-----:R-:W-:-:S04]  /*01f0*/  FFMA R2, R3, R0, -1 ;  /* 0xbf80000003027423 */ /* 0x001fc80000000000 */
[----:B------:R-:W-:-:S04]  /*0200*/  FADD.FTZ R2, -R2, -RZ ;  /* 0x800000ff02027221 */ /* 0x000fc80000010100 */
[----:B------:R-:W-:-:S07]  /*0210*/  FFMA R8, R3, R2, R3 ;  /* 0x0000000203087223 */ /* 0x000fce0000000003 */
.L_x_50:
[----:B------:R-:W0:Y:S01]  /*0220*/  LDC.64 R2, c[0x0][0x3b0] ;  /* 0x0000ec00ff027b82 */ /* 0x000e220000000a00 */
[----:B------:R-:W1:Y:S01]  /*0230*/  LDCU UR6, c[0x0][0x3ac] ;  /* 0x00007580ff0677ac */ /* 0x000e620008000800 */
[----:B------:R-:W2:Y:S01]  /*0240*/  LDCU.64 UR8, c[0x0][0x358] ;  /* 0x00006b00ff0877ac */ /* 0x000ea20008000a00 */
[----:B-1----:R-:W-:Y:S01]  /*0250*/  UIMAD UR4, UR4, UR6, UR5 ;  /* 0x00000006040472a4 */ /* 0x002fe2000f8e0205 */
[----:B0-----:R-:W-:Y:S01]  /*0260*/  ISETP.GE.AND P0, PT, R3, 0x1, PT ;  /* 0x000000010300780c */ /* 0x001fe20003f06270 */
[C---:B------:R-:W-:Y:S02]  /*0270*/  IMAD R18, R2.reuse, R3, RZ ;  /* 0x0000000302127224 */ /* 0x040fe400078e02ff */
[----:B------:R-:W-:Y:S02]  /*0280*/  VIADD R4, R2, 0xffffffff ;  /* 0xffffffff02047836 */ /* 0x000fe40000000000 */
[----:B------:R-:W-:-:S04]  /*0290*/  IMAD R18, R18, UR4, RZ ;  /* 0x0000000412127c24 */ /* 0x000fc8000f8e02ff */
[----:B------:R-:W-:-:S04]  /*02a0*/  IMAD R0, R6, R3, R18 ;  /* 0x0000000306007224 */ /* 0x000fc800078e0212 */
[----:B--2---:R-:W-:Y:S05]  /*02b0*/  @!P0 BRA `(.L_x_51) ;  /* 0x00000008008c8947 */ /* 0x004fea0003800000 */
[C---:B------:R-:W-:Y:S01]  /*02c0*/  LOP3.LUT R21, R3.reuse, 0x7, RZ, 0xc0, !PT ;  /* 0x0000000703157812 */ /* 0x040fe200078ec0ff */
[----:B------:R-:W-:Y:S01]  /*02d0*/  UMOV UR4, URZ ;  /* 0x000000ff00047c82 */ /* 0x000fe20008000000 */
[----:B------:R-:W-:Y:S02]  /*02e0*/  IADD3 R2, PT, PT, R3, -0x1, RZ ;  /* 0xffffffff03027810 */ /* 0x000fe40007ffe0ff */
[----:B------:R-:W-:Y:S02]  /*02f0*/  IADD3 R4, PT, PT, R21, -0x1, RZ ;  /* 0xffffffff15047810 */ /* 0x000fe40007ffe0ff */
[----:B------:R-:W-:Y:S02]  /*0300*/  ISETP.GE.U32.AND P0, PT, R2, 0xf, PT ;  /* 0x0000000f0200780c */ /* 0x000fe40003f06070 */
[----:B------:R-:W-:Y:S02]  /*0310*/  ISETP.GE.U32.AND P1, PT, R4, 0x3, PT ;  /* 0x000000030400780c */ /* 0x000fe40003f26070 */
[----:B------:R-:W-:-:S02]  /*0320*/  LOP3.LUT R23, R3, 0xf, RZ, 0xc0, !PT ;  /* 0x0000000f03177812 */ /* 0x000fc400078ec0ff */
[C---:B------:R-:W-:Y:S02]  /*0330*/  LOP3.LUT R7, R3.reuse, 0x7ffffff0, RZ, 0xc0, !PT ;  /* 0x7ffffff003077812 */ /* 0x040fe400078ec0ff */
[----:B------:R-:W-:-:S07]  /*0340*/  LOP3.LUT R9, R3, 0x3, RZ, 0xc0, !PT ;  /* 0x0000000303097812 */ /* 0x000fce00078ec0ff */
.L_x_58:
[----:B------:R-:W0:Y:S01]  /*0350*/  LDC R3, c[0x0][0x3b4] ;  /* 0x0000ed00ff037b82 */ /* 0x000e220000000800 */
[----:B------:R-:W-:Y:S02]  /*0360*/  HFMA2 R13, -RZ, RZ, 0, 0 ;  /* 0x00000000ff0d7431 */ /* 0x000fe400000001ff */
[----:B------:R-:W-:Y:S02]  /*0370*/  IMAD.MOV.U32 R11, RZ, RZ, RZ ;  /* 0x000000ffff0b7224 */ /* 0x000fe400078e00ff */
[----:B0-----:R-:W-:Y:S01]  /*0380*/  IMAD R10, R3, UR4, R18 ;  /* 0x00000004030a7c24 */ /* 0x001fe2000f8e0212 */
[----:B------:R-:W-:Y:S06]  /*0390*/  @!P0 BRA `(.L_x_52) ;  /* 0x0000000000f08947 */ /* 0x000fec0003800000 */
[----:B------:R-:W-:Y:S01]  /*03a0*/  MOV R11, RZ ;  /* 0x000000ff000b7202 */ /* 0x000fe20000000f00 */
[----:B------:R-:W-:-:S06]  /*03b0*/  UMOV UR5, URZ ;  /* 0x000000ff00057c82 */ /* 0x000fcc0008000000 */
.L_x_53:
[----:B------:R-:W0:Y:S01]  /*03c0*/  LDC.64 R4, c[0x0][0x380] ;  /* 0x0000e000ff047b82 */ /* 0x000e220000000a00 */
[----:B------:R-:W-:Y:S01]  /*03d0*/  IADD3 R15, PT, PT, R10, UR5, RZ ;  /* 0x000000050a0f7c10 */ /* 0x000fe2000fffe0ff */
[----:B------:R-:W-:-:S06]  /*03e0*/  VIADD R13, R0, UR5 ;  /* 0x00000005000d7c36 */ /* 0x000fcc0008000000 */
[----:B------:R-:W1:Y:S01]  /*03f0*/  LDC.64 R2, c[0x0][0x388] ;  /* 0x0000e200ff027b82 */ /* 0x000e620000000a00 */
[----:B0-----:R-:W-:-:S05]  /*0400*/  IMAD.WIDE R4, R13, 0x4, R4 ;  /* 0x000000040d047825 */ /* 0x001fca00078e0204 */
[----:B------:R-:W2:Y:S01]  /*0410*/  LDG.E.CONSTANT R12, desc[UR8][R4.64] ;  /* 0x00000008040c7981 */ /* 0x000ea2000c1e9900 */
[----:B-1----:R-:W-:-:S03]  /*0420*/  IMAD.WIDE R2, R15, 0x4, R2 ;  /* 0x000000040f027825 */ /* 0x002fc600078e0202 */
[----:B------:R-:W3:Y:S04]  /*0430*/  LDG.E.CONSTANT R27, desc[UR8][R4.64+0x4] ;  /* 0x00000408041b7981 */ /* 0x000ee8000c1e9900 */
[----:B------:R-:W2:Y:S04]  /*0440*/  LDG.E.CONSTANT R15, desc[UR8][R2.64] ;  /* 0x00000008020f7981 */ /* 0x000ea8000c1e9900 */
[----:B------:R-:W3:Y:S04]  /*0450*/  LDG.E.CONSTANT R16, desc[UR8][R2.64+0x4] ;  /* 0x0000040802107981 */ /* 0x000ee8000c1e9900 */
[----:B------:R-:W4:Y:S04]  /*0460*/  LDG.E.CONSTANT R13, desc[UR8][R4.64+0x8] ;  /* 0x00000808040d7981 */ /* 0x000f28000c1e9900 */
[----:B------:R-:W4:Y:S04]  /*0470*/  LDG.E.CONSTANT R14, desc[UR8][R2.64+0x8] ;  /* 0x00000808020e7981 */ /* 0x000f28000c1e9900 */
[----:B------:R-:W5:Y:S04]  /*0480*/  LDG.E.CONSTANT R17, desc[UR8][R4.64+0xc] ;  /* 0x00000c0804117981 */ /* 0x000f68000c1e9900 */
[----:B------:R-:W5:Y:S04]  /*0490*/  LDG.E.CONSTANT R20, desc[UR8][R2.64+0xc] ;  /* 0x00000c0802147981 */ /* 0x000f68000c1e9900 */
[----:B------:R-:W5:Y:S04]  /*04a0*/  LDG.E.CONSTANT R19, desc[UR8][R4.64+0x10] ;  /* 0x0000100804137981 */ /* 0x000f68000c1e9900 */
[----:B------:R-:W5:Y:S04]  /*04b0*/  LDG.E.CONSTANT R22, desc[UR8][R2.64+0x10] ;  /* 0x0000100802167981 */ /* 0x000f68000c1e9900 */
[----:B------:R-:W5:Y:S04]  /*04c0*/  LDG.E.CONSTANT R24, desc[UR8][R4.64+0x14] ;  /* 0x0000140804187981 */ /* 0x000f68000c1e9900 */
[----:B------:R-:W5:Y:S01]  /*04d0*/  LDG.E.CONSTANT R25, desc[UR8][R2.64+0x14] ;  /* 0x0000140802197981 */ /* 0x000f62000c1e9900 */
[----:B--2---:R-:W-:-:S03]  /*04e0*/  FFMA R12, R12, R15, R11 ;  /* 0x0000000f0c0c7223 */ /* 0x004fc6000000000b */
[----:B------:R-:W2:Y:S01]  /*04f0*/  LDG.E.CONSTANT R15, desc[UR8][R4.64+0x18] ;  /* 0x00001808040f7981 */ /* 0x000ea2000c1e9900 */
[----:B---3--:R-:W-:-:S03]  /*0500*/  FFMA R26, R27, R16, R12 ;  /* 0x000000101b1a7223 */ /* 0x008fc6000000000c */
[----:B------:R-:W2:Y:S04]  /*0510*/  LDG.E.CONSTANT R16, desc[UR8][R2.64+0x18] ;  /* 0x0000180802107981 */ /* 0x000ea8000c1e9900 */
[----:B------:R-:W3:Y:S04]  /*0520*/  LDG.E.CONSTANT R11, desc[UR8][R4.64+0x1c] ;  /* 0x00001c08040b7981 */ /* 0x000ee8000c1e9900 */
[----:B------:R-:W3:Y:S01]  /*0530*/  LDG.E.CONSTANT R12, desc[UR8][R2.64+0x1c] ;  /* 0x00001c08020c7981 */ /* 0x000ee2000c1e9900 */
[----:B----4-:R-:W-:-:S03]  /*0540*/  FFMA R26, R13, R14, R26 ;  /* 0x0000000e0d1a7223 */ /* 0x010fc6000000001a */
[----:B------:R-:W4:Y:S04]  /*0550*/  LDG.E.CONSTANT R13, desc[UR8][R4.64+0x20] ;  /* 0x00002008040d7981 */ /* 0x000f28000c1e9900 */
[----:B------:R-:W4:Y:S01]  /*0560*/  LDG.E.CONSTANT R14, desc[UR8][R2.64+0x20] ;  /* 0x00002008020e7981 */ /* 0x000f22000c1e9900 */
[----:B-----5:R-:W-:-:S03]  /*0570*/  FFMA R20, R17, R20, R26 ;  /* 0x0000001411147223 */ /* 0x020fc6000000001a */
[----:B------:R-:W5:Y:S01]  /*0580*/  LDG.E.CONSTANT R17, desc[UR8][R4.64+0x24] ;  /* 0x0000240804117981 */ /* 0x000f62000c1e9900 */
[----:B------:R-:W-:-:S03]  /*0590*/  FFMA R19, R19, R22, R20 ;  /* 0x0000001613137223 */ /* 0x000fc60000000014 */
[----:B------:R-:W5:Y:S04]  /*05a0*/  LDG.E.CONSTANT R20, desc[UR8][R2.64+0x24] ;  /* 0x0000240802147981 */ /* 0x000f68000c1e9900 */
[----:B------:R-:W5:Y:S01]  /*05b0*/  LDG.E.CONSTANT R22, desc[UR8][R2.64+0x28] ;  /* 0x0000280802167981 */ /* 0x000f62000c1e9900 */
[----:B------:R-:W-:-:S03]  /*05c0*/  FFMA R24, R24, R25, R19 ;  /* 0x0000001918187223 */ /* 0x000fc60000000013 */
[----:B------:R-:W5:Y:S04]  /*05d0*/  LDG.E.CONSTANT R19, desc[UR8][R4.64+0x28] ;  /* 0x0000280804137981 */ /* 0x000f68000c1e9900 */
[----:B------:R-:W5:Y:S04]  /*05e0*/  LDG.E.CONSTANT R25, desc[UR8][R2.64+0x34] ;  /* 0x0000340802197981 */ /* 0x000f68000c1e9900 */
[----:B------:R-:W5:Y:S04]  /*05f0*/  LDG.E.CONSTANT R26, desc[UR8][R4.64+0x3c] ;  /* 0x00003c08041a7981 */ /* 0x000f68000c1e9900 */
[----:B------:R-:W5:Y:S01]  /*0600*/  LDG.E.CONSTANT R27, desc[UR8][R2.64+0x3c] ;  /* 0x00003c08021b7981 */ /* 0x000f62000c1e9900 */
[----:B--2---:R-:W-:-:S03]  /*0610*/  FFMA R24, R15, R16, R24 ;  /* 0x000000100f187223 */ /* 0x004fc60000000018 */
[----:B------:R-:W2:Y:S04]  /*0620*/  LDG.E.CONSTANT R15, desc[UR8][R4.64+0x2c] ;  /* 0x00002c08040f7981 */ /* 0x000ea8000c1e9900 */
[----:B------:R-:W2:Y:S01]  /*0630*/  LDG.E.CONSTANT R16, desc[UR8][R2.64+0x2c] ;  /* 0x00002c0802107981 */ /* 0x000ea2000c1e9900 */
[----:B---3--:R-:W-:-:S03]  /*0640*/  FFMA R24, R11, R12, R24 ;  /* 0x0000000c0b187223 */ /* 0x008fc60000000018 */
[----:B------:R-:W3:Y:S04]  /*0650*/  LDG.E.CONSTANT R11, desc[UR8][R4.64+0x30] ;  /* 0x00003008040b7981 */ /* 0x000ee8000c1e9900 */
[----:B------:R-:W3:Y:S01]  /*0660*/  LDG.E.CONSTANT R12, desc[UR8][R2.64+0x30] ;  /* 0x00003008020c7981 */ /* 0x000ee2000c1e9900 */
[----:B----4-:R-:W-:-:S03]  /*0670*/  FFMA R28, R13, R14, R24 ;  /* 0x0000000e0d1c7223 */ /* 0x010fc60000000018 */
[----:B------:R-:W4:Y:S04]  /*0680*/  LDG.E.CONSTANT R24, desc[UR8][R4.64+0x34] ;  /* 0x0000340804187981 */ /* 0x000f28000c1e9900 */
[----:B------:R-:W4:Y:S04]  /*0690*/  LDG.E.CONSTANT R13, desc[UR8][R4.64+0x38] ;  /* 0x00003808040d7981 */ /* 0x000f28000c1e9900 */
[----:B------:R-:W4:Y:S01]  /*06a0*/  LDG.E.CONSTANT R14, desc[UR8][R2.64+0x38] ;  /* 0x00003808020e7981 */ /* 0x000f22000c1e9900 */
[----:B-----5:R-:W-:Y:S01]  /*06b0*/  FFMA R20, R17, R20, R28 ;  /* 0x0000001411147223 */ /* 0x020fe2000000001c */
[----:B------:R-:W-:-:S03]  /*06c0*/  UIADD3 UR5, UPT, UPT, UR5, 0x10, URZ ;  /* 0x0000001005057890 */ /* 0x000fc6000fffe0ff */
[----:B------:R-:W-:-:S03]  /*06d0*/  FFMA R20, R19, R22, R20 ;  /* 0x0000001613147223 */ /* 0x000fc60000000014 */
[----:B------:R-:W-:Y:S01]  /*06e0*/  ISETP.NE.AND P2, PT, R7, UR5, PT ;  /* 0x0000000507007c0c */ /* 0x000fe2000bf45270 */
[----:B--2---:R-:W-:-:S04]  /*06f0*/  FFMA R16, R15, R16, R20 ;  /* 0x000000100f107223 */ /* 0x004fc80000000014 */
[----:B---3--:R-:W-:-:S04]  /*0700*/  FFMA R11, R11, R12, R16 ;  /* 0x0000000c0b0b7223 */ /* 0x008fc80000000010 */
[----:B----4-:R-:W-:-:S04]  /*0710*/  FFMA R24, R24, R25, R11 ;  /* 0x0000001918187223 */ /* 0x010fc8000000000b */
[----:B------:R-:W-:-:S04]  /*0720*/  FFMA R13, R13, R14, R24 ;  /* 0x0000000e0d0d7223 */ /* 0x000fc80000000018 */
[----:B------:R-:W-:Y:S01]  /*0730*/  FFMA R11, R26, R27, R13 ;  /* 0x0000001b1a0b7223 */ /* 0x000fe2000000000d */
[----:B------:R-:W-:Y:S06]  /*0740*/  @P2 BRA `(.L_x_53) ;  /* 0xfffffffc001c2947 */ /* 0x000fec000383ffff */
[----:B------:R-:W-:-:S07]  /*0750*/  MOV R13, R7 ;  /* 0x00000007000d7202 */ /* 0x000fce0000000f00 */
.L_x_52:
[----:B------:R-:W-:-:S13]  /*0760*/  ISETP.NE.AND P2, PT, R23, RZ, PT ;  /* 0x000000ff1700720c */ /* 0x000fda0003f45270 */
[----:B------:R-:W-:Y:S05]  /*0770*/  @!P2 BRA `(.L_x_54) ;  /* 0x000000040030a947 */ /* 0x000fea0003800000 */
[----:B------:R-:W-:Y:S01]  /*0780*/  VIADD R2, R23, 0xffffffff ;  /* 0xffffffff17027836 */ /* 0x000fe20000000000 */
[----:B------:R-:W-:-:S04]  /*0790*/  ISETP.NE.AND P3, PT, R21, RZ, PT ;  /* 0x000000ff1500720c */ /* 0x000fc80003f65270 */
[----:B------:R-:W-:-:S13]  /*07a0*/  ISETP.GE.U32.AND P2, PT, R2, 0x7, PT ;  /* 0x000000070200780c */ /* 0x000fda0003f46070 */
[----:B------:R-:W-:Y:S05]  /*07b0*/  @!P2 BRA `(.L_x_55) ;  /* 0x00000000007ca947 */ /* 0x000fea0003800000 */
[----:B------:R-:W0:Y:S01]  /*07c0*/  LDC.64 R2, c[0x0][0x380] ;  /* 0x0000e000ff027b82 */ /* 0x000e220000000a00 */
[-C--:B------:R-:W-:Y:S02]  /*07d0*/  IADD3 R15, PT, PT, R0, R13.reuse, RZ ;  /* 0x0000000d000f7210 */ /* 0x080fe40007ffe0ff */
[----:B------:R-:W-:-:S05]  /*07e0*/  IADD3 R17, PT, PT, R10, R13, RZ ;  /* 0x0000000d0a117210 */ /* 0x000fca0007ffe0ff */
        /* <DEDUP_REMOVED lines=14> */
[----:B------:R-:W5:Y:S04]  /*08d0*/  LDG.E.CONSTANT R24, desc[UR8][R2.64+0x1c] ;  /* 0x00001c0802187981 */ /* 0x000f68000c1e9900 */
[----:B------:R-:W5:Y:S01]  /*08e0*/  LDG.E.CONSTANT R29, desc[UR8][R4.64+0x1c] ;  /* 0x00001c08041d7981 */ /* 0x000f62000c1e9900 */
[----:B--2---:R-:W-:-:S03]  /*08f0*/  FFMA R28, R20, R22, R11 ;  /* 0x00000016141c7223 */ /* 0x004fc6000000000b */
[----:B------:R-:W2:Y:S04]  /*0900*/  LDG.E.CONSTANT R22, desc[UR8][R2.64+0x10] ;  /* 0x0000100802167981 */ /* 0x000ea8000c1e9900 */
[----:B------:R-:W2:Y:S04]  /*0910*/  LDG.E.CONSTANT R20, desc[UR8][R2.64+0x14] ;  /* 0x0000140802147981 */ /* 0x000ea8000c1e9900 */
[----:B------:R-:W2:Y:S01]  /*0920*/  LDG.E.CONSTANT R11, desc[UR8][R2.64+0x18] ;  /* 0x00001808020b7981 */ /* 0x000ea2000c1e9900 */
[----:B---3--:R-:W-:-:S04]  /*0930*/  FFMA R15, R12, R15, R28 ;  /* 0x0000000f0c0f7223 */ /* 0x008fc8000000001c */
[----:B----4-:R-:W-:-:S04]  /*0940*/  FFMA R15, R14, R17, R15 ;  /* 0x000000110e0f7223 */ /* 0x010fc8000000000f */
[----:B-----5:R-:W-:Y:S01]  /*0950*/  FFMA R15, R16, R19, R15 ;  /* 0x00000013100f7223 */ /* 0x020fe2000000000f */
[----:B------:R-:W-:-:S03]  /*0960*/  VIADD R13, R13, 0x8 ;  /* 0x000000080d0d7836 */ /* 0x000fc60000000000 */
[----:B--2---:R-:W-:-:S04]  /*0970*/  FFMA R15, R22, R25, R15 ;  /* 0x00000019160f7223 */ /* 0x004fc8000000000f */
[----:B------:R-:W-:-:S04]  /*0980*/  FFMA R20, R20, R27, R15 ;  /* 0x0000001b14147223 */ /* 0x000fc8000000000f */
[----:B------:R-:W-:-:S04]  /*0990*/  FFMA R11, R11, R26, R20 ;  /* 0x0000001a0b0b7223 */ /* 0x000fc80000000014 */
[----:B------:R-:W-:-:S07]  /*09a0*/  FFMA R11, R24, R29, R11 ;  /* 0x0000001d180b7223 */ /* 0x000fce000000000b */
.L_x_55:
[----:B------:R-:W-:Y:S05]  /*09b0*/  @!P3 BRA `(.L_x_54) ;  /* 0x0000000000a0b947 */ /* 0x000fea0003800000 */
[----:B------:R-:W-:Y:S01]  /*09c0*/  ISETP.NE.AND P2, PT, R9, RZ, PT ;  /* 0x000000ff0900720c */ /* 0x000fe20003f45270 */
[----:B------:R-:W-:-:S12]  /*09d0*/  @!P1 BRA `(.L_x_56) ;  /* 0x00000000004c9947 */ /* 0x000fd80003800000 */
        /* <DEDUP_REMOVED lines=13> */
[----:B------:R-:W5:Y:S01]  /*0ab0*/  LDG.E.CONSTANT R20, desc[UR8][R2.64+0xc] ;  /* 0x00000c0802147981 */ /* 0x000f62000c1e9900 */
[----:B------:R-:W-:-:S02]  /*0ac0*/  VIADD R13, R13, 0x4 ;  /* 0x000000040d0d7836 */ /* 0x000fc40000000000 */
[----:B--2---:R-:W-:-:S04]  /*0ad0*/  FFMA R12, R12, R14, R11 ;  /* 0x0000000e0c0c7223 */ /* 0x004fc8000000000b */
[----:B---3--:R-:W-:-:S04]  /*0ae0*/  FFMA R12, R15, R16, R12 ;  /* 0x000000100f0c7223 */ /* 0x008fc8000000000c */
[----:B----4-:R-:W-:-:S04]  /*0af0*/  FFMA R12, R17, R19, R12 ;  /* 0x00000013110c7223 */ /* 0x010fc8000000000c */
[----:B-----5:R-:W-:-:S07]  /*0b00*/  FFMA R11, R25, R20, R12 ;  /* 0x00000014190b7223 */ /* 0x020fce000000000c */
.L_x_56:
[----:B------:R-:W-:Y:S05]  /*0b10*/  @!P2 BRA `(.L_x_54) ;  /* 0x000000000048a947 */ /* 0x000fea0003800000 */
[----:B------:R-:W0:Y:S01]  /*0b20*/  LDC.64 R4, c[0x0][0x380] ;  /* 0x0000e000ff047b82 */ /* 0x000e220000000a00 */
[-C--:B------:R-:W-:Y:S02]  /*0b30*/  IADD3 R15, PT, PT, R0, R13.reuse, RZ ;  /* 0x0000000d000f7210 */ /* 0x080fe40007ffe0ff */
[----:B------:R-:W-:-:S05]  /*0b40*/  IADD3 R13, PT, PT, R10, R13, RZ ;  /* 0x0000000d0a0d7210 */ /* 0x000fca0007ffe0ff */
[----:B------:R-:W1:Y:S01]  /*0b50*/  LDC.64 R2, c[0x0][0x388] ;  /* 0x0000e200ff027b82 */ /* 0x000e620000000a00 */
[----:B0-----:R-:W-:-:S05]  /*0b60*/  IMAD.WIDE R4, R15, 0x4, R4 ;  /* 0x000000040f047825 */ /* 0x001fca00078e0204 */
[----:B------:R-:W2:Y:S01]  /*0b70*/  LDG.E.CONSTANT R10, desc[UR8][R4.64] ;  /* 0x00000008040a7981 */ /* 0x000ea2000c1e9900 */
[----:B-1----:R-:W-:-:S05]  /*0b80*/  IMAD.WIDE R2, R13, 0x4, R2 ;  /* 0x000000040d027825 */ /* 0x002fca00078e0202 */
[----:B------:R-:W2:Y:S01]  /*0b90*/  LDG.E.CONSTANT R12, desc[UR8][R2.64] ;  /* 0x00000008020c7981 */ /* 0x000ea2000c1e9900 */
[----:B------:R-:W-:Y:S01]  /*0ba0*/  ISETP.NE.AND P2, PT, R9, 0x1, PT ;  /* 0x000000010900780c */ /* 0x000fe20003f45270 */
[----:B--2---:R-:W-:-:S12]  /*0bb0*/  FFMA R11, R10, R12, R11 ;  /* 0x0000000c0a0b7223 */ /* 0x004fd8000000000b */
[----:B------:R-:W-:Y:S05]  /*0bc0*/  @!P2 BRA `(.L_x_54) ;  /* 0x00000000001ca947 */ /* 0x000fea0003800000 */
[----:B------:R-:W-:Y:S01]  /*0bd0*/  ISETP.NE.AND P2, PT, R9, 0x2, PT ;  /* 0x000000020900780c */ /* 0x000fe20003f45270 */
[----:B------:R-:W2:Y:S04]  /*0be0*/  LDG.E.CONSTANT R10, desc[UR8][R4.64+0x4] ;  /* 0x00000408040a7981 */ /* 0x000ea8000c1e9900 */
[----:B------:R-:W2:Y:S08]  /*0bf0*/  LDG.E.CONSTANT R12, desc[UR8][R2.64+0x4] ;  /* 0x00000408020c7981 */ /* 0x000eb0000c1e9900 */
[----:B------:R-:W3:Y:S04]  /*0c00*/  @P2 LDG.E.CONSTANT R14, desc[UR8][R4.64+0x8] ;  /* 0x00000808040e2981 */ /* 0x000ee8000c1e9900 */
[----:B------:R-:W3:Y:S01]  /*0c10*/  @P2 LDG.E.CONSTANT R13, desc[UR8][R2.64+0x8] ;  /* 0x00000808020d2981 */ /* 0x000ee2000c1e9900 */
[----:B--2---:R-:W-:-:S04]  /*0c20*/  FFMA R11, R10, R12, R11 ;  /* 0x0000000c0a0b7223 */ /* 0x004fc8000000000b */
[----:B---3--:R-:W-:-:S07]  /*0c30*/  @P2 FFMA R11, R14, R13, R11 ;  /* 0x0000000d0e0b2223 */ /* 0x008fce000000000b */
.L_x_54:
[----:B------:R-:W0:Y:S01]  /*0c40*/  S2UR UR6, SR_CgaCtaId ;  /* 0x00000000000679c3 */ /* 0x000e220000008800 */
[----:B------:R-:W-:Y:S01]  /*0c50*/  UMOV UR5, 0x400 ;  /* 0x0000040000057882 */ /* 0x000fe20000000000 */
[----:B------:R-:W-:-:S06]  /*0c60*/  FMUL R11, R11, R8 ;  /* 0x000000080b0b7220 */ /* 0x000fcc0000400000 */
[----:B------:R-:W1:Y:S01]  /*0c70*/  LDC R2, c[0x0][0x3b0] ;  /* 0x0000ec00ff027b82 */ /* 0x000e620000000800 */
[----:B0-----:R-:W-:-:S04]  /*0c80*/  ULEA UR5, UR6, UR5, 0x18 ;  /* 0x0000000506057291 */ /* 0x001fc8000f8ec0ff */
[----:B------:R-:W-:Y:S02]  /*0c90*/  ULEA UR5, UR4, UR5, 0x2 ;  /* 0x0000000504057291 */ /* 0x000fe4000f8e10ff */
[----:B------:R-:W-:-:S06]  /*0ca0*/  UIADD3 UR4, UPT, UPT, UR4, 0x1, URZ ;  /* 0x0000000104047890 */ /* 0x000fcc000fffe0ff */
[----:B-1----:R-:W-:Y:S01]  /*0cb0*/  ISETP.NE.AND P2, PT, R2, UR4, PT ;  /* 0x0000000402007c0c */ /* 0x002fe2000bf45270 */
[----:B------:R2:W-:-:S12]  /*0cc0*/  STS [UR5], R11 ;  /* 0x0000000bff007988 */ /* 0x0005d80008000805 */
[----:B--2---:R-:W-:Y:S05]  /*0cd0*/  @!P2 BRA `(.L_x_57) ;  /* 0x000000040038a947 */ /* 0x004fea0003800000 */
[----:B------:R-:W-:Y:S05]  /*0ce0*/  BRA `(.L_x_58) ;  /* 0xfffffff400987947 */ /* 0x000fea000383ffff */
.L_x_51:
[----:B------:R-:W-:Y:S01]  /*0cf0*/  ISETP.GE.U32.AND P0, PT, R4, 0xf, PT ;  /* 0x0000000f0400780c */ /* 0x000fe20003f06070 */
[----:B------:R-:W-:Y:S01]  /*0d00*/  IMAD.MOV.U32 R3, RZ, RZ, RZ ;  /* 0x000000ffff037224 */ /* 0x000fe200078e00ff */
[----:B------:R-:W-:Y:S01]  /*0d10*/  LOP3.LUT R5, R2, 0xf, RZ, 0xc0, !PT ;  /* 0x0000000f02057812 */ /* 0x000fe200078ec0ff */
[----:B------:R-:W-:-:S03]  /*0d20*/  FMUL R8, RZ, R8 ;  /* 0x00000008ff087220 */ /* 0x000fc60000400000 */
[----:B------:R-:W-:-:S07]  /*0d30*/  ISETP.NE.AND P1, PT, R5, RZ, PT ;  /* 0x000000ff0500720c */ /* 0x000fce0003f25270 */
[----:B------:R-:W-:Y:S06]  /*0d40*/  @!P0 BRA `(.L_x_59) ;  /* 0x0000000000708947 */ /* 0x000fec0003800000 */
[----:B------:R-:W0:Y:S01]  /*0d50*/  S2UR UR5, SR_CgaCtaId ;  /* 0x00000000000579c3 */ /* 0x000e220000008800 */
[----:B------:R-:W-:Y:S01]  /*0d60*/  UMOV UR4, 0x400 ;  /* 0x0000040000047882 */ /* 0x000fe20000000000 */
[----:B------:R-:W-:Y:S01]  /*0d70*/  LOP3.LUT R3, R2, 0xfffffff0, RZ, 0xc0, !PT ;  /* 0xfffffff002037812 */ /* 0x000fe200078ec0ff */
[----:B0-----:R-:W-:-:S03]  /*0d80*/  ULEA UR5, UR5, UR4, 0x18 ;  /* 0x0000000405057291 */ /* 0x001fc6000f8ec0ff */
[----:B------:R-:W-:-:S09]  /*0d90*/  UMOV UR4, URZ ;  /* 0x000000ff00047c82 */ /* 0x000fd20008000000 */
.L_x_60:
[----:B------:R-:W-:Y:S01]  /*0da0*/  ULEA UR6, UR4, UR5, 0x2 ;  /* 0x0000000504067291 */ /* 0x000fe2000f8e10ff */
[-C--:B0-----:R-:W-:Y:S01]  /*0db0*/  MOV R9, R8.reuse ;  /* 0x0000000800097202 */ /* 0x081fe20000000f00 */
[----:B------:R-:W-:Y:S01]  /*0dc0*/  UIADD3 UR4, UPT, UPT, UR4, 0x10, URZ ;  /* 0x0000001004047890 */ /* 0x000fe2000fffe0ff */
[-C--:B------:R-:W-:Y:S01]  /*0dd0*/  MOV R10, R8.reuse ;  /* 0x00000008000a7202 */ /* 0x080fe20000000f00 */
[--C-:B------:R-:W-:Y:S01]  /*0de0*/  IMAD.MOV.U32 R12, RZ, RZ, R8.reuse ;  /* 0x000000ffff0c7224 */ /* 0x100fe200078e0008 */
[-C--:B------:R-:W-:Y:S01]  /*0df0*/  MOV R13, R8.reuse ;  /* 0x00000008000d7202 */ /* 0x080fe20000000f00 */
[--C-:B------:R-:W-:Y:S01]  /*0e00*/  IMAD.MOV.U32 R15, RZ, RZ, R8.reuse ;  /* 0x000000ffff0f7224 */ /* 0x100fe200078e0008 */
[-C--:B------:R-:W-:Y:S01]  /*0e10*/  MOV R14, R8.reuse ;  /* 0x00000008000e7202 */ /* 0x080fe20000000f00 */
[--C-:B------:R-:W-:Y:S01]  /*0e20*/  IMAD.MOV.U32 R22, RZ, RZ, R8.reuse ;  /* 0x000000ffff167224 */ /* 0x100fe200078e0008 */
[----:B------:R-:W-:Y:S01]  /*0e30*/  ISETP.NE.AND P0, PT, R3, UR4, PT ;  /* 0x0000000403007c0c */ /* 0x000fe2000bf05270 */
[--C-:B------:R-:W-:Y:S01]  /*0e40*/  IMAD.MOV.U32 R25, RZ, RZ, R8.reuse ;  /* 0x000000ffff197224 */ /* 0x100fe200078e0008 */
[-C--:B------:R-:W-:Y:S01]  /*0e50*/  MOV R20, R8.reuse ;  /* 0x0000000800147202 */ /* 0x080fe20000000f00 */
[----:B------:R-:W-:Y:S01]  /*0e60*/  IMAD.MOV.U32 R11, RZ, RZ, R8 ;  /* 0x000000ffff0b7224 */ /* 0x000fe200078e0008 */
[-C--:B------:R-:W-:Y:S01]  /*0e70*/  MOV R21, R8.reuse ;  /* 0x0000000800157202 */ /* 0x080fe20000000f00 */
[----:B------:R0:W-:Y:S01]  /*0e80*/  STS.128 [UR6+0x10], R12 ;  /* 0x0000100cff007988 */ /* 0x0001e20008000c06 */
[----:B------:R-:W-:-:S02]  /*0e90*/  MOV R23, R8 ;  /* 0x0000000800177202 */ /* 0x000fc40000000f00 */
[-C--:B------:R-:W-:Y:S01]  /*0ea0*/  MOV R24, R8.reuse ;  /* 0x0000000800187202 */ /* 0x080fe20000000f00 */
[----:B------:R0:W-:Y:S01]  /*0eb0*/  STS.128 [UR6], R8 ;  /* 0x00000008ff007988 */ /* 0x0001e20008000c06 */
[-C--:B------:R-:W-:Y:S02]  /*0ec0*/  MOV R26, R8.reuse ;  /* 0x00000008001a7202 */ /* 0x080fe40000000f00 */
[----:B------:R-:W-:Y:S01]  /*0ed0*/  MOV R27, R8 ;  /* 0x00000008001b7202 */ /* 0x000fe20000000f00 */
[----:B------:R0:W-:Y:S04]  /*0ee0*/  STS.128 [UR6+0x20], R20 ;  /* 0x00002014ff007988 */ /* 0x0001e80008000c06 */
[----:B------:R0:W-:Y:S01]  /*0ef0*/  STS.128 [UR6+0x30], R24 ;  /* 0x00003018ff007988 */ /* 0x0001e20008000c06 */
[----:B------:R-:W-:Y:S05]  /*0f00*/  @P0 BRA `(.L_x_60) ;  /* 0xfffffffc00a40947 */ /* 0x000fea000383ffff */
.L_x_59:
[----:B------:R-:W-:Y:S05]  /*0f10*/  @!P1 BRA `(.L_x_57) ;  /* 0x0000000000a89947 */ /* 0x000fea0003800000 */
[----:B------:R-:W-:Y:S02]  /*0f20*/  ISETP.GE.U32.AND P0, PT, R5, 0x8, PT ;  /* 0x000000080500780c */ /* 0x000fe40003f06070 */
[----:B------:R-:W-:-:S04]  /*0f30*/  LOP3.LUT R7, R2, 0x7, RZ, 0xc0, !PT ;  /* 0x0000000702077812 */ /* 0x000fc800078ec0ff */
[----:B------:R-:W-:-:S07]  /*0f40*/  ISETP.NE.AND P1, PT, R7, RZ, PT ;  /* 0x000000ff0700720c */ /* 0x000fce0003f25270 */
[----:B------:R-:W-:Y:S06]  /*0f50*/  @!P0 BRA `(.L_x_61) ;  /* 0x0000000000348947 */ /* 0x000fec0003800000 */
[----:B------:R-:W1:Y:S01]  /*0f60*/  S2R R5, SR_CgaCtaId ;  /* 0x0000000000057919 */ /* 0x000e620000008800 */
[----:B------:R-:W-:-:S04]  /*0f70*/  MOV R4, 0x400 ;  /* 0x0000040000047802 */ /* 0x000fc80000000f00 */
[----:B-1----:R-:W-:-:S04]  /*0f80*/  LEA R4, R5, R4, 0x18 ;  /* 0x0000000405047211 */ /* 0x002fc800078ec0ff */
[C---:B------:R-:W-:Y:S02]  /*0f90*/  LEA R5, R3.reuse, R4, 0x2 ;  /* 0x0000000403057211 */ /* 0x040fe400078e10ff */
[----:B------:R-:W-:-:S03]  /*0fa0*/  IADD3 R3, PT, PT, R3, 0x8, RZ ;  /* 0x0000000803037810 */ /* 0x000fc60007ffe0ff */
[----:B------:R1:W-:Y:S04]  /*0fb0*/  STS [R5], R8 ;  /* 0x0000000805007388 */ /* 0x0003e80000000800 */
[----:B------:R1:W-:Y:S04]  /*0fc0*/  STS [R5+0x4], R8 ;  /* 0x0000040805007388 */ /* 0x0003e80000000800 */
[----:B------:R1:W-:Y:S04]  /*0fd0*/  STS [R5+0x8], R8 ;  /* 0x0000080805007388 */ /* 0x0003e80000000800 */
[----:B------:R1:W-:Y:S04]  /*0fe0*/  STS [R5+0xc], R8 ;  /* 0x00000c0805007388 */ /* 0x0003e80000000800 */
[----:B------:R1:W-:Y:S04]  /*0ff0*/  STS [R5+0x10], R8 ;  /* 0x0000100805007388 */ /* 0x0003e80000000800 */
[----:B------:R1:W-:Y:S04]  /*1000*/  STS [R5+0x14], R8 ;  /* 0x0000140805007388 */ /* 0x0003e80000000800 */
[----:B------:R1:W-:Y:S04]  /*1010*/  STS [R5+0x18], R8 ;  /* 0x0000180805007388 */ /* 0x0003e80000000800 */
[----:B------:R1:W-:Y:S02]  /*1020*/  STS [R5+0x1c], R8 ;  /* 0x00001c0805007388 */ /* 0x0003e40000000800 */
.L_x_61:
[----:B------:R-:W-:Y:S05]  /*1030*/  @!P1 BRA `(.L_x_57) ;  /* 0x0000000000609947 */ /* 0x000fea0003800000 */
[----:B------:R-:W-:Y:S02]  /*1040*/  ISETP.GE.U32.AND P0, PT, R7, 0x4, PT ;  /* 0x000000040700780c */ /* 0x000fe40003f06070 */
[----:B0-----:R-:W-:-:S04]  /*1050*/  LOP3.LUT R9, R2, 0x3, RZ, 0xc0, !PT ;  /* 0x0000000302097812 */ /* 0x001fc800078ec0ff */
[----:B------:R-:W-:-:S07]  /*1060*/  ISETP.NE.AND P1, PT, R9, RZ, PT ;  /* 0x000000ff0900720c */ /* 0x000fce0003f25270 */
[----:B------:R-:W-:Y:S06]  /*1070*/  @!P0 BRA `(.L_x_62) ;  /* 0x0000000000248947 */ /* 0x000fec0003800000 */
[----:B-1----:R-:W0:Y:S01]  /*1080*/  S2R R5, SR_CgaCtaId ;  /* 0x0000000000057919 */ /* 0x002e220000008800 */
[----:B------:R-:W-:-:S04]  /*1090*/  MOV R4, 0x400 ;  /* 0x0000040000047802 */ /* 0x000fc80000000f00 */
[----:B0-----:R-:W-:-:S05]  /*10a0*/  LEA R4, R5, R4, 0x18 ;  /* 0x0000000405047211 */ /* 0x001fca00078ec0ff */
[C---:B------:R-:W-:Y:S01]  /*10b0*/  IMAD R5, R3.reuse, 0x4, R4 ;  /* 0x0000000403057824 */ /* 0x040fe200078e0204 */
[----:B------:R-:W-:-:S04]  /*10c0*/  IADD3 R3, PT, PT, R3, 0x4, RZ ;  /* 0x0000000403037810 */ /* 0x000fc80007ffe0ff */
[----:B------:R0:W-:Y:S04]  /*10d0*/  STS [R5], R8 ;  /* 0x0000000805007388 */ /* 0x0001e80000000800 */
[----:B------:R0:W-:Y:S04]  /*10e0*/  STS [R5+0x4], R8 ;  /* 0x0000040805007388 */ /* 0x0001e80000000800 */
[----:B------:R0:W-:Y:S04]  /*10f0*/  STS [R5+0x8], R8 ;  /* 0x0000080805007388 */ /* 0x0001e80000000800 */
[----:B------:R0:W-:Y:S02]  /*1100*/  STS [R5+0xc], R8 ;  /* 0x00000c0805007388 */ /* 0x0001e40000000800 */
.L_x_62:
[----:B------:R-:W-:Y:S05]  /*1110*/  @!P1 BRA `(.L_x_57) ;  /* 0x0000000000289947 */ /* 0x000fea0003800000 */
[----:B01----:R-:W0:Y:S01]  /*1120*/  S2R R5, SR_CgaCtaId ;  /* 0x0000000000057919 */ /* 0x003e220000008800 */
[----:B------:R-:W-:Y:S01]  /*1130*/  MOV R4, 0x400 ;  /* 0x0000040000047802 */ /* 0x000fe20000000f00 */
[----:B------:R-:W-:-:S03]  /*1140*/  UMOV UR4, URZ ;  /* 0x000000ff00047c82 */ /* 0x000fc60008000000 */
[----:B0-----:R-:W-:-:S07]  /*1150*/  LEA R4, R5, R4, 0x18 ;  /* 0x0000000405047211 */ /* 0x001fce00078ec0ff */
.L_x_63:
[C---:B------:R-:W-:Y:S01]  /*1160*/  LEA R5, R3.reuse, R4, 0x2 ;  /* 0x0000000403057211 */ /* 0x040fe200078e10ff */
[----:B------:R-:W-:Y:S01]  /*1170*/  UIADD3 UR4, UPT, UPT, UR4, 0x1, URZ ;  /* 0x0000000104047890 */ /* 0x000fe2000fffe0ff */
[----:B------:R-:W-:-:S03]  /*1180*/  VIADD R3, R3, 0x1 ;  /* 0x0000000103037836 */ /* 0x000fc60000000000 */
[----:B------:R2:W-:Y:S02]  /*1190*/  STS [R5], R8 ;  /* 0x0000000805007388 */ /* 0x0005e40000000800 */
[----:B------:R-:W-:-:S13]  /*11a0*/  ISETP.NE.AND P0, PT, R9, UR4, PT ;  /* 0x0000000409007c0c */ /* 0x000fda000bf05270 */
[----:B--2---:R-:W-:Y:S05]  /*11b0*/  @P0 BRA `(.L_x_63) ;  /* 0xfffffffc00e80947 */ /* 0x004fea000383ffff */
.L_x_57:
[----:B------:R-:W2:Y:S08]  /*11c0*/  S2UR UR5, SR_CgaCtaId ;  /* 0x00000000000579c3 */ /* 0x000eb00000008800 */
[----:B------:R-:W-:Y:S01]  /*11d0*/  BAR.SYNC.DEFER_BLOCKING 0x0 ;  /* 0x0000000000007b1d */ /* 0x000fe20000010000 */
[----:B------:R-:W-:-:S05]  /*11e0*/  ISETP.GE.AND P0, PT, R2, 0x2, PT ;  /* 0x000000020200780c */ /* 0x000fca0003f06270 */
[----:B------:R-:W-:Y:S02]  /*11f0*/  UMOV UR4, 0x400 ;  /* 0x0000040000047882 */ /* 0x000fe40000000000 */
[----:B--2---:R-:W-:-:S09]  /*1200*/  ULEA UR6, UR5, UR4, 0x18 ;  /* 0x0000000405067291 */ /* 0x004fd2000f8ec0ff */
[----:B------:R-:W2:Y:S01]  /*1210*/  LDS R3, [UR6] ;  /* 0x00000006ff037984 */ /* 0x000ea20008000800 */
[----:B------:R-:W-:Y:S05]  /*1220*/  @!P0 BRA `(.L_x_64) ;  /* 0x0000000400188947 */ /* 0x000fea0003800000 */
[C---:B------:R-:W-:Y:S01]  /*1230*/  IADD3 R4, PT, PT, R2.reuse, -0x2, RZ ;  /* 0xfffffffe02047810 */ /* 0x040fe20007ffe0ff */
[----:B------:R-:W-:Y:S01]  /*1240*/  UMOV UR5, 0x1 ;  /* 0x0000000100057882 */ /* 0x000fe20000000000 */
[----:B------:R-:W-:Y:S02]  /*1250*/  IADD3 R7, PT, PT, R2, -0x1, RZ ;  /* 0xffffffff02077810 */ /* 0x000fe40007ffe0ff */
[----:B------:R-:W-:Y:S02]  /*1260*/  ISETP.GE.U32.AND P0, PT, R4, 0xf, PT ;  /* 0x0000000f0400780c */ /* 0x000fe40003f06070 */
[----:B0-----:R-:W-:-:S11]  /*1270*/  LOP3.LUT R24, R7, 0xf, RZ, 0xc0, !PT ;  /* 0x0000000f07187812 */ /* 0x001fd600078ec0ff */
[----:B------:R-:W-:Y:S05]  /*1280*/  @!P0 BRA `(.L_x_65) ;  /* 0x0000000000588947 */ /* 0x000fea0003800000 */
[----:B------:R-:W-:Y:S01]  /*1290*/  LOP3.LUT R19, R7, 0xfffffff0, RZ, 0xc0, !PT ;  /* 0xfffffff007137812 */ /* 0x000fe200078ec0ff */
[----:B------:R-:W-:-:S06]  /*12a0*/  UMOV UR4, 0x1 ;  /* 0x0000000100047882 */ /* 0x000fcc0000000000 */
.L_x_66:
[----:B------:R-:W-:-:S09]  /*12b0*/  ULEA UR5, UR4, UR6, 0x2 ;  /* 0x0000000604057291 */ /* 0x000fd2000f8e10ff */
[----:B------:R-:W-:Y:S04]  /*12c0*/  LDS R17, [UR5] ;  /* 0x00000005ff117984 */ /* 0x000fe80008000800 */
[----:B-1----:R-:W2:Y:S04]  /*12d0*/  LDS.64 R4, [UR5+0x4] ;  /* 0x00000405ff047984 */ /* 0x002ea80008000a00 */
[----:B------:R-:W0:Y:S04]  /*12e0*/  LDS.128 R8, [UR5+0xc] ;  /* 0x00000c05ff087984 */ /* 0x000e280008000c00 */
[----:B------:R-:W1:Y:S04]  /*12f0*/  LDS.128 R12, [UR5+0x1c] ;  /* 0x00001c05ff0c7984 */ /* 0x000e680008000c00 */
[----:B------:R-:W3:Y:S04]  /*1300*/  LDS.128 R20, [UR5+0x2c] ;  /* 0x00002c05ff147984 */ /* 0x000ee80008000c00 */
[----:B------:R-:W4:Y:S01]  /*1310*/  LDS R16, [UR5+0x3c] ;  /* 0x00003c05ff107984 */ /* 0x000f220008000800 */
[----:B------:R-:W-:-:S02]  /*1320*/  UIADD3 UR5, UPT, UPT, UR4, 0xf, URZ ;  /* 0x0000000f04057890 */ /* 0x000fc4000fffe0ff */
[----:B------:R-:W-:-:S04]  /*1330*/  UIADD3 UR4, UPT, UPT, UR4, 0x10, URZ ;  /* 0x0000001004047890 */ /* 0x000fc8000fffe0ff */
[----:B------:R-:W-:Y:S02]  /*1340*/  ISETP.NE.AND P0, PT, R19, UR5, PT ;  /* 0x0000000513007c0c */ /* 0x000fe4000bf05270 */
[----:B--2---:R-:W-:-:S04]  /*1350*/  FMNMX3 R4, R3, R17, R4, !PT ;  /* 0x0000001103047276 */ /* 0x004fc80007800004 */
[----:B0-----:R-:W-:-:S04]  /*1360*/  FMNMX3 R4, R4, R5, R8, !PT ;  /* 0x0000000504047276 */ /* 0x001fc80007800008 */
[----:B------:R-:W-:-:S04]  /*1370*/  FMNMX3 R4, R4, R9, R10, !PT ;  /* 0x0000000904047276 */ /* 0x000fc8000780000a */
[----:B-1----:R-:W-:-:S04]  /*1380*/  FMNMX3 R4, R4, R11, R12, !PT ;  /* 0x0000000b04047276 */ /* 0x002fc8000780000c */
[----:B------:R-:W-:-:S04]  /*1390*/  FMNMX3 R4, R4, R13, R14, !PT ;  /* 0x0000000d04047276 */ /* 0x000fc8000780000e */
[----:B---3--:R-:W-:-:S04]  /*13a0*/  FMNMX3 R4, R4, R15, R20, !PT ;  /* 0x0000000f04047276 */ /* 0x008fc80007800014 */
[----:B------:R-:W-:-:S04]  /*13b0*/  FMNMX3 R4, R4, R21, R22, !PT ;  /* 0x0000001504047276 */ /* 0x000fc80007800016 */
[----:B----4-:R-:W-:Y:S01]  /*13c0*/  FMNMX3 R3, R4, R23, R16, !PT ;  /* 0x0000001704037276 */ /* 0x010fe20007800010 */
[----:B------:R-:W-:Y:S06]  /*13d0*/  @P0 BRA `(.L_x_66) ;  /* 0xfffffffc00b40947 */ /* 0x000fec000383ffff */
[----:B------:R-:W-:-:S05]  /*13e0*/  UMOV UR5, UR4 ;  /* 0x0000000400057c82 */ /* 0x000fca0008000000 */
.L_x_65:
[----:B------:R-:W-:-:S13]  /*13f0*/  ISETP.NE.AND P0, PT, R24, RZ, PT ;  /* 0x000000ff1800720c */ /* 0x000fda0003f05270 */
[----:B------:R-:W-:Y:S05]  /*1400*/  @!P0 BRA `(.L_x_64) ;  /* 0x0000000000a08947 */ /* 0x000fea0003800000 */
[----:B------:R-:W-:Y:S02]  /*1410*/  ISETP.GE.U32.AND P0, PT, R24, 0x8, PT ;  /* 0x000000081800780c */ /* 0x000fe40003f06070 */
[----:B------:R-:W-:-:S04]  /*1420*/  LOP3.LUT R14, R7, 0x7, RZ, 0xc0, !PT ;  /* 0x00000007070e7812 */ /* 0x000fc800078ec0ff */
[----:B------:R-:W-:-:S07]  /*1430*/  ISETP.NE.AND P1, PT, R14, RZ, PT ;  /* 0x000000ff0e00720c */ /* 0x000fce0003f25270 */
[----:B------:R-:W-:Y:S06]  /*1440*/  @!P0 BRA `(.L_x_67) ;  /* 0x0000000000388947 */ /* 0x000fec0003800000 */
[----:B------:R-:W-:Y:S02]  /*1450*/  ULEA UR4, UR5, UR6, 0x2 ;  /* 0x0000000605047291 */ /* 0x000fe4000f8e10ff */
[----:B------:R-:W-:-:S07]  /*1460*/  UIADD3 UR5, UPT, UPT, UR5, 0x8, URZ ;  /* 0x0000000805057890 */ /* 0x000fce000fffe0ff */
[----:B------:R-:W-:Y:S04]  /*1470*/  LDS R4, [UR4] ;  /* 0x00000004ff047984 */ /* 0x000fe80008000800 */
[----:B-1----:R-:W2:Y:S04]  /*1480*/  LDS R5, [UR4+0x4] ;  /* 0x00000404ff057984 */ /* 0x002ea80008000800 */
[----:B------:R-:W-:Y:S04]  /*1490*/  LDS R9, [UR4+0x8] ;  /* 0x00000804ff097984 */ /* 0x000fe80008000800 */
[----:B------:R-:W0:Y:S04]  /*14a0*/  LDS R8, [UR4+0xc] ;  /* 0x00000c04ff087984 */ /* 0x000e280008000800 */
[----:B------:R-:W-:Y:S04]  /*14b0*/  LDS R11, [UR4+0x10] ;  /* 0x00001004ff0b7984 */ /* 0x000fe80008000800 */
[----:B------:R-:W1:Y:S04]  /*14c0*/  LDS R10, [UR4+0x14] ;  /* 0x00001404ff0a7984 */ /* 0x000e680008000800 */
[----:B------:R-:W-:Y:S04]  /*14d0*/  LDS R13, [UR4+0x18] ;  /* 0x00001804ff0d7984 */ /* 0x000fe80008000800 */
[----:B------:R-:W3:Y:S01]  /*14e0*/  LDS R12, [UR4+0x1c] ;  /* 0x00001c04ff0c7984 */ /* 0x000ee20008000800 */
[----:B--2---:R-:W-:-:S04]  /*14f0*/  FMNMX3 R4, R3, R4, R5, !PT ;  /* 0x0000000403047276 */ /* 0x004fc80007800005 */
[----:B0-----:R-:W-:-:S04]  /*1500*/  FMNMX3 R4, R4, R9, R8, !PT ;  /* 0x0000000904047276 */ /* 0x001fc80007800008 */
[----:B-1----:R-:W-:-:S04]  /*1510*/  FMNMX3 R4, R4, R11, R10, !PT ;  /* 0x0000000b04047276 */ /* 0x002fc8000780000a */
[----:B---3--:R-:W-:-:S07]  /*1520*/  FMNMX3 R3, R4, R13, R12, !PT ;  /* 0x0000000d04037276 */ /* 0x008fce000780000c */
.L_x_67:
        /* <DEDUP_REMOVED lines=10> */
[----:B------:R-:W0:Y:S01]  /*15d0*/  LDS R9, [UR4+0xc] ;  /* 0x00000c04ff097984 */ /* 0x000e220008000800 */
[----:B--2---:R-:W-:-:S04]  /*15e0*/  FMNMX3 R3, R3, R4, R5, !PT ;  /* 0x0000000403037276 */ /* 0x004fc80007800005 */
[----:B0-----:R-:W-:-:S07]  /*15f0*/  FMNMX3 R3, R3, R8, R9, !PT ;  /* 0x0000000803037276 */ /* 0x001fce0007800009 */
.L_x_68:
[----:B------:R-:W-:Y:S05]  /*1600*/  @!P1 BRA `(.L_x_64) ;  /* 0x0000000000209947 */ /* 0x000fea0003800000 */
[----:B------:R-:W-:-:S05]  /*1610*/  UMOV UR4, URZ ;  /* 0x000000ff00047c82 */ /* 0x000fca0008000000 */
.L_x_69:
[----:B------:R-:W-:Y:S02]  /*1620*/  ULEA UR7, UR5, UR6, 0x2 ;  /* 0x0000000605077291 */ /* 0x000fe4000f8e10ff */
[----:B------:R-:W-:Y:S02]  /*1630*/  UIADD3 UR4, UPT, UPT, UR4, 0x1, URZ ;  /* 0x0000000104047890 */ /* 0x000fe4000fffe0ff */
[----:B------:R-:W-:-:S04]  /*1640*/  UIADD3 UR5, UPT, UPT, UR5, 0x1, URZ ;  /* 0x0000000105057890 */ /* 0x000fc8000fffe0ff */
[----:B------:R-:W-:Y:S01]  /*1650*/  ISETP.NE.AND P0, PT, R7, UR4, PT ;  /* 0x0000000407007c0c */ /* 0x000fe2000bf05270 */
[----:B------:R-:W2:Y:S02]  /*1660*/  LDS R4, [UR7] ;  /* 0x00000007ff047984 */ /* 0x000ea40008000800 */
[----:B--2---:R-:W-:-:S10]  /*1670*/  FMNMX R3, R4, R3, !PT ;  /* 0x0000000304037209 */ /* 0x004fd40007800000 */
[----:B------:R-:W-:Y:S05]  /*1680*/  @P0 BRA `(.L_x_69) ;  /* 0xfffffffc00e40947 */ /* 0x000fea000383ffff */
.L_x_64:
[----:B------:R-:W-:Y:S01]  /*1690*/  ISETP.GE.AND P0, PT, R2, 0x1, PT ;  /* 0x000000010200780c */ /* 0x000fe20003f06270 */
[----:B------:R-:W-:-:S12]  /*16a0*/  IMAD.MOV.U32 R7, RZ, RZ, RZ ;  /* 0x000000ffff077224 */ /* 0x000fd800078e00ff */
[----:B------:R-:W-:Y:S05]  /*16b0*/  @!P0 BRA `(.L_x_70) ;  /* 0x0000000400ac8947 */ /* 0x000fea0003800000 */
[C---:B------:R-:W-:Y:S01]  /*16c0*/  IADD3 R4, PT, PT, R2.reuse, -0x1, RZ ;  /* 0xffffffff02047810 */ /* 0x040fe20007ffe0ff */
[----:B------:R-:W-:Y:S01]  /*16d0*/  HFMA2 R7, -RZ, RZ, 0, 0 ;  /* 0x00000000ff077431 */ /* 0x000fe200000001ff */
[----:B------:R-:W-:Y:S02]  /*16e0*/  LOP3.LUT R16, R2, 0x3, RZ, 0xc0, !PT ;  /* 0x0000000302107812 */ /* 0x000fe400078ec0ff */
[----:B------:R-:W-:Y:S01]  /*16f0*/  ISETP.GE.U32.AND P1, PT, R4, 0x3, PT ;  /* 0x000000030400780c */ /* 0x000fe20003f26070 */
[----:B------:R-:W-:Y:S01]  /*1700*/  IMAD.MOV.U32 R4, RZ, RZ, RZ ;  /* 0x000000ffff047224 */ /* 0x000fe200078e00ff */
[----:B------:R-:W-:-:S11]  /*1710*/  ISETP.NE.AND P2, PT, R16, RZ, PT ;  /* 0x000000ff1000720c */ /* 0x000fd60003f45270 */
[----:B------:R-:W-:Y:S05]  /*1720*/  @!P1 BRA `(.L_x_71) ;  /* 0x0000000000cc9947 */ /* 0x000fea0003800000 */
[----:B------:R-:W-:Y:S01]  /*1730*/  LOP3.LUT R4, R2, 0x7ffffffc, RZ, 0xc0, !PT ;  /* 0x7ffffffc02047812 */ /* 0x000fe200078ec0ff */
[----:B------:R-:W-:Y:S01]  /*1740*/  UMOV UR4, URZ ;  /* 0x000000ff00047c82 */ /* 0x000fe20008000000 */
[----:B------:R-:W-:-:S07]  /*1750*/  MOV R7, RZ ;  /* 0x000000ff00077202 */ /* 0x000fce0000000f00 */
.L_x_72:
[----:B------:R-:W-:Y:S01]  /*1760*/  ULEA UR5, UR4, UR6, 0x2 ;  /* 0x0000000604057291 */ /* 0x000fe2000f8e10ff */
[----:B0-----:R-:W-:Y:S01]  /*1770*/  MOV R12, 0x3bbb989d ;  /* 0x3bbb989d000c7802 */ /* 0x001fe20000000f00 */
[----:B-1----:R-:W-:Y:S01]  /*1780*/  IMAD.MOV.U32 R5, RZ, RZ, 0x437c0000 ;  /* 0x437c0000ff057424 */ /* 0x002fe200078e00ff */
[----:B------:R-:W-:-:S06]  /*1790*/  UIADD3 UR4, UPT, UPT, UR4, 0x4, URZ ;  /* 0x0000000404047890 */ /* 0x000fcc000fffe0ff */
[----:B---3--:R-:W2:Y:S01]  /*17a0*/  LDS.128 R8, [UR5] ;  /* 0x00000005ff087984 */ /* 0x008ea20008000c00 */
[----:B------:R-:W-:Y:S01]  /*17b0*/  ISETP.NE.AND P1, PT, R4, UR4, PT ;  /* 0x0000000404007c0c */ /* 0x000fe2000bf25270 */
[--C-:B--2---:R-:W-:Y:S01]  /*17c0*/  FADD R15, R8, -R3.reuse ;  /* 0x80000003080f7221 */ /* 0x104fe20000000000 */
[--C-:B------:R-:W-:Y:S01]  /*17d0*/  FADD R13, R9, -R3.reuse ;  /* 0x80000003090d7221 */ /* 0x100fe20000000000 */
[----:B------:R-:W-:Y:S02]  /*17e0*/  FADD R9, R10, -R3 ;  /* 0x800000030a097221 */ /* 0x000fe40000000000 */
[-C--:B------:R-:W-:Y:S01]  /*17f0*/  FFMA.SAT R8, R15, R12.reuse, 0.5 ;  /* 0x3f0000000f087423 */ /* 0x080fe2000000200c */
[-C--:B------:R-:W-:Y:S01]  /*1800*/  FFMA.SAT R20, R13, R12.reuse, 0.5 ;  /* 0x3f0000000d147423 */ /* 0x080fe2000000200c */
[----:B------:R-:W-:Y:S02]  /*1810*/  FFMA.SAT R22, R9, R12, 0.5 ;  /* 0x3f00000009167423 */ /* 0x000fe4000000200c */
[-C--:B------:R-:W-:Y:S01]  /*1820*/  FFMA.RM R8, R8, R5.reuse, 12582913 ;  /* 0x4b40000108087423 */ /* 0x080fe20000004005 */
[----:B------:R-:W-:-:S03]  /*1830*/  FFMA.RM R10, R20, R5, 12582913 ;  /* 0x4b400001140a7423 */ /* 0x000fc60000004005 */
[----:B------:R-:W-:Y:S01]  /*1840*/  FADD R14, R8, -12583039 ;  /* 0xcb40007f080e7421 */ /* 0x000fe20000000000 */
[----:B------:R-:W-:-:S03]  /*1850*/  FADD R20, R10, -12583039 ;  /* 0xcb40007f0a147421 */ /* 0x000fc60000000000 */
[----:B------:R-:W-:Y:S01]  /*1860*/  FFMA R14, R15, 1.4426950216293334961, -R14 ;  /* 0x3fb8aa3b0f0e7823 */ /* 0x000fe2000000080e */
[----:B------:R-:W-:-:S03]  /*1870*/  FFMA R20, R13, 1.4426950216293334961, -R20 ;  /* 0x3fb8aa3b0d147823 */ /* 0x000fc60000000814 */
[----:B------:R-:W-:Y:S01]  /*1880*/  FFMA R14, R15, 1.925963033500011079e-08, R14 ;  /* 0x32a570600f0e7823 */ /* 0x000fe2000000000e */
[----:B------:R-:W-:Y:S01]  /*1890*/  FADD R15, R11, -R3 ;  /* 0x800000030b0f7221 */ /* 0x000fe20000000000 */
[-C--:B------:R-:W-:Y:S01]  /*18a0*/  FFMA.RM R11, R22, R5.reuse, 12582913 ;  /* 0x4b400001160b7423 */ /* 0x080fe20000004005 */
[----:B------:R-:W-:Y:S02]  /*18b0*/  FFMA R20, R13, 1.925963033500011079e-08, R20 ;  /* 0x32a570600d147823 */ /* 0x000fe40000000014 */
[----:B------:R-:W-:Y:S01]  /*18c0*/  FFMA.SAT R22, R15, R12, 0.5 ;  /* 0x3f0000000f167423 */ /* 0x000fe2000000200c */
[----:B------:R-:W-:Y:S01]  /*18d0*/  FADD R12, R11, -12583039 ;  /* 0xcb40007f0b0c7421 */ /* 0x000fe20000000000 */
[----:B------:R-:W0:Y:S02]  /*18e0*/  MUFU.EX2 R14, R14 ;  /* 0x0000000e000e7308 */ /* 0x000e240000000800 */
[----:B------:R-:W-:Y:S01]  /*18f0*/  FFMA.RM R22, R22, R5, 12582913 ;  /* 0x4b40000116167423 */ /* 0x000fe20000004005 */
[----:B------:R-:W-:Y:S01]  /*1900*/  FFMA R12, R9, 1.4426950216293334961, -R12 ;  /* 0x3fb8aa3b090c7823 */ /* 0x000fe2000000080c */
[----:B------:R-:W-:-:S02]  /*1910*/  SHF.L.U32 R5, R8, 0x17, RZ ;  /* 0x0000001708057819 */ /* 0x000fc400000006ff */
[----:B------:R-:W-:Y:S01]  /*1920*/  FADD R24, R22, -12583039 ;  /* 0xcb40007f16187421 */ /* 0x000fe20000000000 */
[----:B------:R-:W-:Y:S01]  /*1930*/  FFMA R12, R9, 1.925963033500011079e-08, R12 ;  /* 0x32a57060090c7823 */ /* 0x000fe2000000000c */
[----:B------:R-:W1:Y:S01]  /*1940*/  MUFU.EX2 R20, R20 ;  /* 0x0000001400147308 */ /* 0x000e620000000800 */
[----:B------:R-:W-:Y:S01]  /*1950*/  SHF.L.U32 R9, R10, 0x17, RZ ;  /* 0x000000170a097819 */ /* 0x000fe200000006ff */
[----:B------:R-:W-:Y:S01]  /*1960*/  FFMA R24, R15, 1.4426950216293334961, -R24 ;  /* 0x3fb8aa3b0f187823 */ /* 0x000fe20000000818 */
[----:B------:R-:W-:Y:S01]  /*1970*/  IMAD.SHL.U32 R10, R11, 0x800000, RZ ;  /* 0x008000000b0a7824 */ /* 0x000fe200078e00ff */
[----:B------:R-:W-:Y:S02]  /*1980*/  SHF.L.U32 R11, R22, 0x17, RZ ;  /* 0x00000017160b7819 */ /* 0x000fe400000006ff */
[----:B------:R-:W-:Y:S02]  /*1990*/  FFMA R24, R15, 1.925963033500011079e-08, R24 ;  /* 0x32a570600f187823 */ /* 0x000fe40000000018 */
[----:B------:R2:W3:Y:S01]  /*19a0*/  MUFU.EX2 R13, R12 ;  /* 0x0000000c000d7308 */ /* 0x0004e20000000800 */
[----:B0-----:R-:W-:-:S07]  /*19b0*/  FMUL R8, R5, R14 ;  /* 0x0000000e05087220 */ /* 0x001fce0000400000 */
[----:B------:R-:W0:Y:S01]  /*19c0*/  MUFU.EX2 R24, R24 ;  /* 0x0000001800187308 */ /* 0x000e220000000800 */
[----:B-1----:R-:W-:Y:S01]  /*19d0*/  FMUL R9, R9, R20 ;  /* 0x0000001409097220 */ /* 0x002fe20000400000 */
[----:B--2---:R-:W-:-:S04]  /*19e0*/  FADD R12, R8, R7 ;  /* 0x00000007080c7221 */ /* 0x004fc80000000000 */
[----:B------:R-:W-:Y:S01]  /*19f0*/  FADD R5, R12, R9 ;  /* 0x000000090c057221 */ /* 0x000fe20000000000 */
[----:B---3--:R-:W-:-:S04]  /*1a00*/  FMUL R10, R10, R13 ;  /* 0x0000000d0a0a7220 */ /* 0x008fc80000400000 */
[----:B------:R-:W-:Y:S01]  /*1a10*/  FADD R12, R5, R10 ;  /* 0x0000000a050c7221 */ /* 0x000fe20000000000 */
[----:B0-----:R-:W-:-:S04]  /*1a20*/  FMUL R11, R11, R24 ;  /* 0x000000180b0b7220 */ /* 0x001fc80000400000 */
[----:B------:R-:W-:Y:S01]  /*1a30*/  FADD R7, R12, R11 ;  /* 0x0000000b0c077221 */ /* 0x000fe20000000000 */
[----:B------:R3:W-:Y:S01]  /*1a40*/  STS.128 [UR5], R8 ;  /* 0x00000008ff007988 */ /* 0x0007e20008000c05 */
[----:B------:R-:W-:Y:S05]  /*1a50*/  @P1 BRA `(.L_x_72) ;  /* 0xfffffffc00401947 */ /* 0x000fea000383ffff */
.L_x_71:
[----:B------:R-:W-:Y:S05]  /*1a60*/  @!P2 BRA `(.L_x_70) ;  /* 0x0000000000c0a947 */ /* 0x000fea0003800000 */
[----:B------:R-:W-:Y:S02]  /*1a70*/  ISETP.NE.AND P1, PT, R16, 0x1, PT ;  /* 0x000000011000780c */ /* 0x000fe40003f25270 */
[----:B01----:R-:W-:-:S04]  /*1a80*/  LOP3.LUT R5, R2, 0x1, RZ, 0xc0, !PT ;  /* 0x0000000102057812 */ /* 0x003fc800078ec0ff */
[----:B------:R-:W-:-:S07]  /*1a90*/  ISETP.NE.U32.AND P2, PT, R5, 0x1, PT ;  /* 0x000000010500780c */ /* 0x000fce0003f45070 */
[----:B------:R-:W-:Y:S06]  /*1aa0*/  @!P1 BRA `(.L_x_73) ;  /* 0x0000000000709947 */ /* 0x000fec0003800000 */
[C---:B------:R-:W-:Y:S01]  /*1ab0*/  LEA R5, R4.reuse, UR6, 0x2 ;  /* 0x0000000604057c11 */ /* 0x040fe2000f8e10ff */
[----:B---3--:R-:W-:Y:S02]  /*1ac0*/  HFMA2 R11, -RZ, RZ, 0.96630859375, -0.0022525787353515625 ;  /* 0x3bbb989dff0b7431 */ /* 0x008fe400000001ff */
[----:B------:R-:W-:Y:S02]  /*1ad0*/  IMAD.MOV.U32 R13, RZ, RZ, 0x437c0000 ;  /* 0x437c0000ff0d7424 */ /* 0x000fe400078e00ff */
[----:B------:R-:W-:Y:S01]  /*1ae0*/  VIADD R4, R4, 0x2 ;  /* 0x0000000204047836 */ /* 0x000fe20000000000 */
[----:B------:R-:W2:Y:S04]  /*1af0*/  LDS R10, [R5+0x4] ;  /* 0x00000400050a7984 */ /* 0x000ea80000000800 */
[----:B------:R-:W0:Y:S01]  /*1b00*/  LDS R8, [R5] ;  /* 0x0000000005087984 */ /* 0x000e220000000800 */
[----:B--2---:R-:W-:Y:S01]  /*1b10*/  FADD R10, -R3, R10 ;  /* 0x0000000a030a7221 */ /* 0x004fe20000000100 */
[----:B0-----:R-:W-:-:S03]  /*1b20*/  FADD R8, R8, -R3 ;  /* 0x8000000308087221 */ /* 0x001fc60000000000 */
[-C--:B------:R-:W-:Y:S01]  /*1b30*/  FFMA.SAT R12, R10, R11.reuse, 0.5 ;  /* 0x3f0000000a0c7423 */ /* 0x080fe2000000200b */
[----:B------:R-:W-:-:S03]  /*1b40*/  FFMA.SAT R9, R8, R11, 0.5 ;  /* 0x3f00000008097423 */ /* 0x000fc6000000200b */
[-C--:B------:R-:W-:Y:S01]  /*1b50*/  FFMA.RM R12, R12, R13.reuse, 12582913 ;  /* 0x4b4000010c0c7423 */ /* 0x080fe2000000400d */
[----:B------:R-:W-:-:S03]  /*1b60*/  FFMA.RM R9, R9, R13, 12582913 ;  /* 0x4b40000109097423 */ /* 0x000fc6000000400d */
[C---:B------:R-:W-:Y:S01]  /*1b70*/  FADD R13, R12.reuse, -12583039 ;  /* 0xcb40007f0c0d7421 */ /* 0x040fe20000000000 */
[----:B------:R-:W-:Y:S01]  /*1b80*/  SHF.L.U32 R12, R12, 0x17, RZ ;  /* 0x000000170c0c7819 */ /* 0x000fe200000006ff */
[C---:B------:R-:W-:Y:S02]  /*1b90*/  FADD R11, R9.reuse, -12583039 ;  /* 0xcb40007f090b7421 */ /* 0x040fe40000000000 */
[----:B------:R-:W-:Y:S01]  /*1ba0*/  FFMA R13, R10, 1.4426950216293334961, -R13 ;  /* 0x3fb8aa3b0a0d7823 */ /* 0x000fe2000000080d */
[----:B------:R-:W-:Y:S01]  /*1bb0*/  SHF.L.U32 R9, R9, 0x17, RZ ;  /* 0x0000001709097819 */ /* 0x000fe200000006ff */
[----:B------:R-:W-:Y:S02]  /*1bc0*/  FFMA R11, R8, 1.4426950216293334961, -R11 ;  /* 0x3fb8aa3b080b7823 */ /* 0x000fe4000000080b */
[----:B------:R-:W-:Y:S02]  /*1bd0*/  FFMA R13, R10, 1.925963033500011079e-08, R13 ;  /* 0x32a570600a0d7823 */ /* 0x000fe4000000000d */
[----:B------:R-:W-:-:S04]  /*1be0*/  FFMA R11, R8, 1.925963033500011079e-08, R11 ;  /* 0x32a57060080b7823 */ /* 0x000fc8000000000b */
[----:B------:R-:W0:Y:S08]  /*1bf0*/  MUFU.EX2 R13, R13 ;  /* 0x0000000d000d7308 */ /* 0x000e300000000800 */
[----:B------:R-:W1:Y:S01]  /*1c00*/  MUFU.EX2 R8, R11 ;  /* 0x0000000b00087308 */ /* 0x000e620000000800 */
[----:B0-----:R-:W-:-:S05]  /*1c10*/  FMUL R12, R12, R13 ;  /* 0x0000000d0c0c7220 */ /* 0x001fca0000400000 */
[----:B------:R0:W-:Y:S01]  /*1c20*/  STS [R5+0x4], R12 ;  /* 0x0000040c05007388 */ /* 0x0001e20000000800 */
[----:B-1----:R-:W-:-:S04]  /*1c30*/  FMUL R8, R9, R8 ;  /* 0x0000000809087220 */ /* 0x002fc80000400000 */
[----:B------:R-:W-:Y:S01]  /*1c40*/  FADD R7, R7, R8 ;  /* 0x0000000807077221 */ /* 0x000fe20000000000 */
[----:B------:R0:W-:Y:S03]  /*1c50*/  STS [R5], R8 ;  /* 0x0000000805007388 */ /* 0x0001e60000000800 */
[----:B------:R-:W-:-:S07]  /*1c60*/  FADD R7, R7, R12 ;  /* 0x0000000c07077221 */ /* 0x000fce0000000000 */
.L_x_73:
[----:B------:R-:W-:Y:S05]  /*1c70*/  @P2 BRA `(.L_x_70) ;  /* 0x00000000003c2947 */ /* 0x000fea0003800000 */
[----:B------:R-:W-:Y:S01]  /*1c80*/  LEA R4, R4, UR6, 0x2 ;  /* 0x0000000604047c11 */ /* 0x000fe2000f8e10ff */
[----:B---3--:R-:W-:Y:S01]  /*1c90*/  HFMA2 R10, -RZ, RZ, 3.7421875, 0 ;  /* 0x437c0000ff0a7431 */ /* 0x008fe200000001ff */
[----:B0-----:R-:W-:-:S03]  /*1ca0*/  MOV R5, 0x3bbb989d ;  /* 0x3bbb989d00057802 */ /* 0x001fc60000000f00 */
[----:B------:R-:W2:Y:S02]  /*1cb0*/  LDS R8, [R4] ;  /* 0x0000000004087984 */ /* 0x000ea40000000800 */
[----:B--2---:R-:W-:-:S04]  /*1cc0*/  FADD R8, R8, -R3 ;  /* 0x8000000308087221 */ /* 0x004fc80000000000 */
[----:B------:R-:W-:-:S04]  /*1cd0*/  FFMA.SAT R3, R8, R5, 0.5 ;  /* 0x3f00000008037423 */ /* 0x000fc80000002005 */
[----:B------:R-:W-:-:S04]  /*1ce0*/  FFMA.RM R3, R3, R10, 12582913 ;  /* 0x4b40000103037423 */ /* 0x000fc8000000400a */
[C---:B------:R-:W-:Y:S01]  /*1cf0*/  FADD R5, R3.reuse, -12583039 ;  /* 0xcb40007f03057421 */ /* 0x040fe20000000000 */
[----:B------:R-:W-:-:S03]  /*1d00*/  IMAD.SHL.U32 R3, R3, 0x800000, RZ ;  /* 0x0080000003037824 */ /* 0x000fc600078e00ff */
[----:B------:R-:W-:-:S04]  /*1d10*/  FFMA R5, R8, 1.4426950216293334961, -R5 ;  /* 0x3fb8aa3b08057823 */ /* 0x000fc80000000805 */
[----:B------:R-:W-:-:S04]  /*1d20*/  FFMA R5, R8, 1.925963033500011079e-08, R5 ;  /* 0x32a5706008057823 */ /* 0x000fc80000000005 */
[----:B------:R-:W0:Y:S02]  /*1d30*/  MUFU.EX2 R8, R5 ;  /* 0x0000000500087308 */ /* 0x000e240000000800 */
[----:B0-----:R-:W-:-:S04]  /*1d40*/  FMUL R3, R3, R8 ;  /* 0x0000000803037220 */ /* 0x001fc80000400000 */
[----:B------:R-:W-:Y:S01]  /*1d50*/  FADD R7, R7, R3 ;  /* 0x0000000307077221 */ /* 0x000fe20000000000 */
[----:B------:R4:W-:Y:S06]  /*1d60*/  STS [R4], R3 ;  /* 0x0000000304007388 */ /* 0x0009ec0000000800 */
.L_x_70:
[----:B------:R-:W-:Y:S05]  /*1d70*/  @!P0 BRA `(.L_x_74) ;  /* 0x0000000c00dc8947 */ /* 0x000fea0003800000 */
[C---:B--2-4-:R-:W-:Y:S02]  /*1d80*/  IADD3 R3, PT, PT, R2.reuse, -0x1, RZ ;  /* 0xffffffff02037810 */ /* 0x054fe40007ffe0ff */
[----:B01----:R-:W-:Y:S02]  /*1d90*/  LOP3.LUT R5, R2, 0x7, RZ, 0xc0, !PT ;  /* 0x0000000702057812 */ /* 0x003fe400078ec0ff */
[----:B------:R-:W-:Y:S02]  /*1da0*/  ISETP.GE.U32.AND P0, PT, R3, 0x7, PT ;  /* 0x000000070300780c */ /* 0x000fe40003f06070 */
[----:B------:R-:W-:-:S11]  /*1db0*/  MOV R4, RZ ;  /* 0x000000ff00047202 */ /* 0x000fd60000000f00 */
[----:B------:R-:W-:Y:S05]  /*1dc0*/  @!P0 BRA `(.L_x_75) ;  /* 0x0000000400c08947 */ /* 0x000fea0003800000 */
[----:B------:R-:W-:Y:S01]  /*1dd0*/  LOP3.LUT R4, R2, 0x7ffffff8, RZ, 0xc0, !PT ;  /* 0x7ffffff802047812 */ /* 0x000fe200078ec0ff */
[----:B------:R-:W-:-:S06]  /*1de0*/  UMOV UR4, URZ ;  /* 0x000000ff00047c82 */ /* 0x000fcc0008000000 */
.L_x_84:
[----:B------:R-:W-:Y:S01]  /*1df0*/  ULEA UR5, UR4, UR6, 0x2 ;  /* 0x0000000604057291 */ /* 0x000fe2000f8e10ff */
[----:B0-----:R-:W0:Y:S01]  /*1e00*/  MUFU.RCP R2, R7 ;  /* 0x0000000700027308 */ /* 0x001e220000001000 */
[----:B------:R-:W-:-:S06]  /*1e10*/  UIADD3 UR4, UPT, UPT, UR4, 0x8, URZ ;  /* 0x0000000804047890 */ /* 0x000fcc000fffe0ff */
[----:B------:R-:W-:Y:S01]  /*1e20*/  ISETP.NE.AND P2, PT, R4, UR4, PT ;  /* 0x0000000404007c0c */ /* 0x000fe2000bf45270 */
[----:B---3--:R-:W1:Y:S01]  /*1e30*/  LDS.128 R8, [UR5] ;  /* 0x00000005ff087984 */ /* 0x008e620008000c00 */
[----:B0-----:R-:W-:-:S04]  /*1e40*/  FFMA R3, R2, -R7, 1 ;  /* 0x3f80000002037423 */ /* 0x001fc80000000807 */
[----:B------:R-:W-:Y:S01]  /*1e50*/  FFMA R3, R2, R3, R2 ;  /* 0x0000000302037223 */ /* 0x000fe20000000002 */
[----:B-1----:R-:W0:Y:S03]  /*1e60*/  FCHK P0, R8, R7 ;  /* 0x0000000708007302 */ /* 0x002e260000000000 */
[----:B------:R-:W-:-:S04]  /*1e70*/  FFMA R12, R8, R3, RZ ;  /* 0x00000003080c7223 */ /* 0x000fc800000000ff */
[----:B------:R-:W-:-:S04]  /*1e80*/  FFMA R2, R12, -R7, R8 ;  /* 0x800000070c027223 */ /* 0x000fc80000000008 */
[----:B------:R-:W-:Y:S01]  /*1e90*/  FFMA R12, R3, R2, R12 ;  /* 0x00000002030c7223 */ /* 0x000fe2000000000c */
[----:B0-----:R-:W-:Y:S06]  /*1ea0*/  @!P0 BRA `(.L_x_76) ;  /* 0x0000000000108947 */ /* 0x001fec0003800000 */
[----:B------:R-:W-:Y:S01]  /*1eb0*/  IMAD.MOV.U32 R3, RZ, RZ, R7 ;  /* 0x000000ffff037224 */ /* 0x000fe200078e0007 */
[----:B------:R-:W-:-:S07]  /*1ec0*/  MOV R15, 0x1ee0 ;  /* 0x00001ee0000f7802 */ /* 0x000fce0000000f00 */
[----:B------:R-:W-:Y:S05]  /*1ed0*/  CALL.REL.NOINC `($__internal_5_$__cuda_sm3x_div_rn_noftz_f32_slowpath) ;  /* 0x0000002000587944 */ /* 0x000fea0003c00000 */
[----:B------:R-:W-:-:S07]  /*1ee0*/  MOV R12, R8 ;  /* 0x00000008000c7202 */ /* 0x000fce0000000f00 */
.L_x_76:
[----:B------:R-:W0:Y:S08]  /*1ef0*/  MUFU.RCP R2, R7 ;  /* 0x0000000700027308 */ /* 0x000e300000001000 */
[----:B------:R-:W1:Y:S01]  /*1f00*/  FCHK P0, R9, R7 ;  /* 0x0000000709007302 */ /* 0x000e620000000000 */
[----:B0-----:R-:W-:-:S04]  /*1f10*/  FFMA R3, R2, -R7, 1 ;  /* 0x3f80000002037423 */ /* 0x001fc80000000807 */
[----:B------:R-:W-:-:S04]  /*1f20*/  FFMA R3, R2, R3, R2 ;  /* 0x0000000302037223 */ /* 0x000fc80000000002 */
[----:B------:R-:W-:-:S04]  /*1f30*/  FFMA R2, R9, R3, RZ ;  /* 0x0000000309027223 */ /* 0x000fc800000000ff */
[----:B------:R-:W-:-:S04]  /*1f40*/  FFMA R13, R2, -R7, R9 ;  /* 0x80000007020d7223 */ /* 0x000fc80000000009 */
[----:B------:R-:W-:Y:S01]  /*1f50*/  FFMA R13, R3, R13, R2 ;  /* 0x0000000d030d7223 */ /* 0x000fe20000000002 */
[----:B-1----:R-:W-:Y:S06]  /*1f60*/  @!P0 BRA `(.L_x_77) ;  /* 0x0000000000148947 */ /* 0x002fec0003800000 */
[----:B------:R-:W-:Y:S01]  /*1f70*/  MOV R8, R9 ;  /* 0x0000000900087202 */ /* 0x000fe20000000f00 */
[----:B------:R-:W-:Y:S01]  /*1f80*/  IMAD.MOV.U32 R3, RZ, RZ, R7 ;  /* 0x000000ffff037224 */ /* 0x000fe200078e0007 */
[----:B------:R-:W-:-:S07]  /*1f90*/  MOV R15, 0x1fb0 ;  /* 0x00001fb0000f7802 */ /* 0x000fce0000000f00 */
[----:B------:R-:W-:Y:S05]  /*1fa0*/  CALL.REL.NOINC `($__internal_5_$__cuda_sm3x_div_rn_noftz_f32_slowpath) ;  /* 0x0000002000247944 */ /* 0x000fea0003c00000 */
[----:B------:R-:W-:-:S07]  /*1fb0*/  MOV R13, R8 ;  /* 0x00000008000d7202 */ /* 0x000fce0000000f00 */
.L_x_77:
        /* <DEDUP_REMOVED lines=13> */
.L_x_78:
        /* <DEDUP_REMOVED lines=13> */
.L_x_79:
[----:B------:R-:W0:Y:S01]  /*2160*/  LDS.128 R8, [UR5+0x10] ;  /* 0x00001005ff087984 */ /* 0x000e220008000c00 */
[----:B------:R-:W1:Y:S03]  /*2170*/  MUFU.RCP R2, R7 ;  /* 0x0000000700027308 */ /* 0x000e660000001000 */
[----:B------:R2:W-:Y:S01]  /*2180*/  STS.128 [UR5], R12 ;  /* 0x0000000cff007988 */ /* 0x0005e20008000c05 */
[----:B-1----:R-:W-:-:S04]  /*2190*/  FFMA R3, R2, -R7, 1 ;  /* 0x3f80000002037423 */ /* 0x002fc80000000807 */
[----:B------:R-:W-:Y:S01]  /*21a0*/  FFMA R3, R2, R3, R2 ;  /* 0x0000000302037223 */ /* 0x000fe20000000002 */
[----:B0-----:R-:W0:Y:S03]  /*21b0*/  FCHK P0, R8, R7 ;  /* 0x0000000708007302 */ /* 0x001e260000000000 */
[----:B------:R-:W-:-:S04]  /*21c0*/  FFMA R17, R3, R8, RZ ;  /* 0x0000000803117223 */ /* 0x000fc800000000ff */
[----:B------:R-:W-:-:S04]  /*21d0*/  FFMA R20, R17, -R7, R8 ;  /* 0x8000000711147223 */ /* 0x000fc80000000008 */
[----:B------:R-:W-:Y:S01]  /*21e0*/  FFMA R20, R3, R20, R17 ;  /* 0x0000001403147223 */ /* 0x000fe20000000011 */
[----:B0-2---:R-:W-:Y:S06]  /*21f0*/  @!P0 BRA `(.L_x_80) ;  /* 0x0000000000108947 */ /* 0x005fec0003800000 */
[----:B------:R-:W-:Y:S02]  /*2200*/  MOV R3, R7 ;  /* 0x0000000700037202 */ /* 0x000fe40000000f00 */
[----:B------:R-:W-:-:S07]  /*2210*/  MOV R15, 0x2230 ;  /* 0x00002230000f7802 */ /* 0x000fce0000000f00 */
[----:B------:R-:W-:Y:S05]  /*2220*/  CALL.REL.NOINC `($__internal_5_$__cuda_sm3x_div_rn_noftz_f32_slowpath) ;  /* 0x0000001c00847944 */ /* 0x000fea0003c00000 */
[----:B------:R-:W-:-:S07]  /*2230*/  IMAD.MOV.U32 R20, RZ, RZ, R8 ;  /* 0x000000ffff147224 */ /* 0x000fce00078e0008 */
.L_x_80:
        /* <DEDUP_REMOVED lines=8> */
[----:B------:R-:W-:Y:S02]  /*22c0*/  MOV R8, R9 ;  /* 0x0000000900087202 */ /* 0x000fe40000000f00 */
[----:B------:R-:W-:Y:S02]  /*22d0*/  MOV R3, R7 ;  /* 0x0000000700037202 */ /* 0x000fe40000000f00 */
[----:B------:R-:W-:-:S07]  /*22e0*/  MOV R15, 0x2300 ;  /* 0x00002300000f7802 */ /* 0x000fce0000000f00 */
[----:B------:R-:W-:Y:S05]  /*22f0*/  CALL.REL.NOINC `($__internal_5_$__cuda_sm3x_div_rn_noftz_f32_slowpath) ;  /* 0x0000001c00507944 */ /* 0x000fea0003c00000 */
[----:B------:R-:W-:-:S07]  /*2300*/  IMAD.MOV.U32 R21, RZ, RZ, R8 ;  /* 0x000000ffff157224 */ /* 0x000fce00078e0008 */
.L_x_81:
        /* <DEDUP_REMOVED lines=13> */
.L_x_82:
        /* <DEDUP_REMOVED lines=13> */
.L_x_83:
[----:B------:R0:W-:Y:S01]  /*24b0*/  STS.128 [UR5+0x10], R20 ;  /* 0x00001014ff007988 */ /* 0x0001e20008000c05 */
[----:B------:R-:W-:Y:S05]  /*24c0*/  @P2 BRA `(.L_x_84) ;  /* 0xfffffff800482947 */ /* 0x000fea000383ffff */
.L_x_75:
[----:B------:R-:W-:-:S13]  /*24d0*/  ISETP.NE.AND P0, PT, R5, RZ, PT ;  /* 0x000000ff0500720c */ /* 0x000fda0003f05270 */
[----:B------:R-:W-:Y:S05]  /*24e0*/  @!P0 BRA `(.L_x_74) ;  /* 0x0000000800008947 */ /* 0x000fea0003800000 */
[----:B------:R-:W1:Y:S01]  /*24f0*/  LDCU UR4, c[0x0][0x3b0] ;  /* 0x00007600ff0477ac */ /* 0x000e620008000800 */
[----:B------:R-:W-:Y:S01]  /*2500*/  ISETP.GE.U32.AND P0, PT, R5, 0x4, PT ;  /* 0x000000040500780c */ /* 0x000fe20003f06070 */
[----:B-1----:R-:W-:-:S12]  /*2510*/  ULOP3.LUT UR4, UR4, 0x3, URZ, 0xc0, !UPT ;  /* 0x0000000304047892 */ /* 0x002fd8000f8ec0ff */
[----:B------:R-:W-:Y:S05]  /*2520*/  @!P0 BRA `(.L_x_85) ;  /* 0x0000000000fc8947 */ /* 0x000fea0003800000 */
[----:B------:R-:W1:Y:S01]  /*2530*/  S2R R3, SR_CgaCtaId ;  /* 0x0000000000037919 */ /* 0x000e620000008800 */
[----:B------:R-:W-:-:S04]  /*2540*/  MOV R2, 0x400 ;  /* 0x0000040000027802 */ /* 0x000fc80000000f00 */
[----:B-1----:R-:W-:Y:S02]  /*2550*/  LEA R3, R3, R2, 0x18 ;  /* 0x0000000203037211 */ /* 0x002fe400078ec0ff */
[----:B------:R-:W1:Y:S02]  /*2560*/  MUFU.RCP R2, R7 ;  /* 0x0000000700027308 */ /* 0x000e640000001000 */
[----:B------:R-:W-:-:S05]  /*2570*/  LEA R5, R4, R3, 0x2 ;  /* 0x0000000304057211 */ /* 0x000fca00078e10ff */
[----:B---3--:R-:W2:Y:S01]  /*2580*/  LDS R10, [R5] ;  /* 0x00000000050a7984 */ /* 0x008ea20000000800 */
[----:B-1----:R-:W-:-:S04]  /*2590*/  FFMA R3, R2, -R7, 1 ;  /* 0x3f80000002037423 */ /* 0x002fc80000000807 */
[----:B------:R-:W-:Y:S01]  /*25a0*/  FFMA R2, R2, R3, R2 ;  /* 0x0000000302027223 */ /* 0x000fe20000000002 */
[----:B--2---:R-:W1:Y:S03]  /*25b0*/  FCHK P0, R10, R7 ;  /* 0x000000070a007302 */ /* 0x004e660000000000 */
[----:B------:R-:W-:-:S04]  /*25c0*/  FFMA R3, R2, R10, RZ ;  /* 0x0000000a02037223 */ /* 0x000fc800000000ff */
[----:B------:R-:W-:-:S04]  /*25d0*/  FFMA R8, R3, -R7, R10 ;  /* 0x8000000703087223 */ /* 0x000fc8000000000a */
[----:B------:R-:W-:Y:S01]  /*25e0*/  FFMA R8, R2, R8, R3 ;  /* 0x0000000802087223 */ /* 0x000fe20000000003 */
[----:B-1----:R-:W-:Y:S06]  /*25f0*/  @!P0 BRA `(.L_x_86) ;  /* 0x0000000000108947 */ /* 0x002fec0003800000 */
[----:B------:R-:W-:Y:S01]  /*2600*/  MOV R8, R10 ;  /* 0x0000000a00087202 */ /* 0x000fe20000000f00 */
[----:B------:R-:W-:Y:S01]  /*2610*/  IMAD.MOV.U32 R3, RZ, RZ, R7 ;  /* 0x000000ffff037224 */ /* 0x000fe200078e0007 */
[----:B------:R-:W-:-:S07]  /*2620*/  MOV R15, 0x2640 ;  /* 0x00002640000f7802 */ /* 0x000fce0000000f00 */
[----:B0-----:R-:W-:Y:S05]  /*2630*/  CALL.REL.NOINC `($__internal_5_$__cuda_sm3x_div_rn_noftz_f32_slowpath) ;  /* 0x0000001800807944 */ /* 0x001fea0003c00000 */
.L_x_86:
[----:B------:R-:W1:Y:S01]  /*2640*/  LDS R12, [R5+0x4] ;  /* 0x00000400050c7984 */ /* 0x000e620000000800 */
[----:B------:R-:W2:Y:S03]  /*2650*/  MUFU.RCP R2, R7 ;  /* 0x0000000700027308 */ /* 0x000ea60000001000 */
[----:B------:R3:W-:Y:S01]  /*2660*/  STS [R5], R8 ;  /* 0x0000000805007388 */ /* 0x0007e20000000800 */
[----:B--2---:R-:W-:-:S04]  /*2670*/  FFMA R3, R2, -R7, 1 ;  /* 0x3f80000002037423 */ /* 0x004fc80000000807 */
[----:B------:R-:W-:Y:S01]  /*2680*/  FFMA R2, R2, R3, R2 ;  /* 0x0000000302027223 */ /* 0x000fe20000000002 */
[----:B-1----:R-:W1:Y:S03]  /*2690*/  FCHK P0, R12, R7 ;  /* 0x000000070c007302 */ /* 0x002e660000000000 */
[----:B------:R-:W-:-:S04]  /*26a0*/  FFMA R3, R2, R12, RZ ;  /* 0x0000000c02037223 */ /* 0x000fc800000000ff */
[----:B------:R-:W-:-:S04]  /*26b0*/  FFMA R10, R3, -R7, R12 ;  /* 0x80000007030a7223 */ /* 0x000fc8000000000c */
[----:B------:R-:W-:Y:S01]  /*26c0*/  FFMA R10, R2, R10, R3 ;  /* 0x0000000a020a7223 */ /* 0x000fe20000000003 */
[----:B-1-3--:R-:W-:Y:S06]  /*26d0*/  @!P0 BRA `(.L_x_87) ;  /* 0x0000000000148947 */ /* 0x00afec0003800000 */
[----:B------:R-:W-:Y:S02]  /*26e0*/  MOV R8, R12 ;  /* 0x0000000c00087202 */ /* 0x000fe40000000f00 */
[----:B------:R-:W-:Y:S02]  /*26f0*/  MOV R3, R7 ;  /* 0x0000000700037202 */ /* 0x000fe40000000f00 */
[----:B------:R-:W-:-:S07]  /*2700*/  MOV R15, 0x2720 ;  /* 0x00002720000f7802 */ /* 0x000fce0000000f00 */
[----:B0-----:R-:W-:Y:S05]  /*2710*/  CALL.REL.NOINC `($__internal_5_$__cuda_sm3x_div_rn_noftz_f32_slowpath) ;  /* 0x0000001800487944 */ /* 0x001fea0003c00000 */
[----:B------:R-:W-:-:S07]  /*2720*/  IMAD.MOV.U32 R10, RZ, RZ, R8 ;  /* 0x000000ffff0a7224 */ /* 0x000fce00078e0008 */
.L_x_87:
[----:B------:R-:W1:Y:S01]  /*2730*/  LDS R12, [R5+0x8] ;  /* 0x00000800050c7984 */ /* 0x000e620000000800 */
[----:B------:R-:W2:Y:S03]  /*2740*/  MUFU.RCP R2, R7 ;  /* 0x0000000700027308 */ /* 0x000ea60000001000 */
[----:B------:R3:W-:Y:S01]  /*2750*/  STS [R5+0x4], R10 ;  /* 0x0000040a05007388 */ /* 0x0007e20000000800 */
        /* <DEDUP_REMOVED lines=11> */
.L_x_88:
        /* <DEDUP_REMOVED lines=10> */
[----:B------:R-:W-:Y:S01]  /*28b0*/  IMAD.MOV.U32 R8, RZ, RZ, R12 ;  /* 0x000000ffff087224 */ /* 0x000fe200078e000c */
[----:B------:R-:W-:Y:S02]  /*28c0*/  MOV R3, R7 ;  /* 0x0000000700037202 */ /* 0x000fe40000000f00 */
[----:B------:R-:W-:-:S07]  /*28d0*/  MOV R15, 0x28f0 ;  /* 0x000028f0000f7802 */ /* 0x000fce0000000f00 */
[----:B0-----:R-:W-:Y:S05]  /*28e0*/  CALL.REL.NOINC `($__internal_5_$__cuda_sm3x_div_rn_noftz_f32_slowpath) ;  /* 0x0000001400d47944 */ /* 0x001fea0003c00000 */
[----:B------:R-:W-:-:S07]  /*28f0*/  MOV R2, R8 ;  /* 0x0000000800027202 */ /* 0x000fce0000000f00 */
.L_x_89:
[----:B------:R1:W-:Y:S01]  /*2900*/  STS [R5+0xc], R2 ;  /* 0x00000c0205007388 */ /* 0x0003e20000000800 */
[----:B------:R-:W-:-:S07]  /*2910*/  VIADD R4, R4, 0x4 ;  /* 0x0000000404047836 */ /* 0x000fce0000000000 */
.L_x_85:
[----:B------:R-:W-:-:S09]  /*2920*/  UISETP.NE.AND UP0, UPT, UR4, URZ, UPT ;  /* 0x000000ff0400728c */ /* 0x000fd2000bf05270 */
[----:B------:R-:W-:Y:S05]  /*2930*/  BRA.U !UP0, `(.L_x_74) ;  /* 0x0000000108ec7547 */ /* 0x000fea000b800000 */
[----:B------:R-:W-:-:S09]  /*2940*/  UISETP.NE.AND UP0, UPT, UR4, 0x1, UPT ;  /* 0x000000010400788c */ /* 0x000fd2000bf05270 */
[----:B------:R-:W-:Y:S05]  /*2950*/  BRA.U !UP0, `(.L_x_90) ;  /* 0x0000000108887547 */ /* 0x000fea000b800000 */
[----:B------:R-:W2:Y:S01]  /*2960*/  S2R R3, SR_CgaCtaId ;  /* 0x0000000000037919 */ /* 0x000ea20000008800 */
[----:B-1----:R-:W-:-:S04]  /*2970*/  MOV R2, 0x400 ;  /* 0x0000040000027802 */ /* 0x002fc80000000f00 */
[----:B--2---:R-:W-:Y:S02]  /*2980*/  LEA R3, R3, R2, 0x18 ;  /* 0x0000000203037211 */ /* 0x004fe400078ec0ff */
        /* <DEDUP_REMOVED lines=14> */
.L_x_91:
        /* <DEDUP_REMOVED lines=14> */
[----:B------:R-:W-:-:S07]  /*2b50*/  MOV R2, R8 ;  /* 0x0000000800027202 */ /* 0x000fce0000000f00 */
.L_x_92:
[----:B------:R2:W-:Y:S01]  /*2b60*/  STS [R5+0x4], R2 ;  /* 0x0000040205007388 */ /* 0x0005e20000000800 */
[----:B------:R-:W-:-:S07]  /*2b70*/  VIADD R4, R4, 0x2 ;  /* 0x0000000204047836 */ /* 0x000fce0000000000 */
.L_x_90:
[----:B------:R-:W4:Y:S02]  /*2b80*/  LDCU UR5, c[0x0][0x3b0] ;  /* 0x00007600ff0577ac */ /* 0x000f240008000800 */
[----:B----4-:R-:W-:-:S04]  /*2b90*/  ULOP3.LUT UR5, UR5, 0x1, URZ, 0xc0, !UPT ;  /* 0x0000000105057892 */ /* 0x010fc8000f8ec0ff */
[----:B------:R-:W-:-:S09]  /*2ba0*/  UISETP.NE.U32.AND UP0, UPT, UR5, 0x1, UPT ;  /* 0x000000010500788c */ /* 0x000fd2000bf05070 */
[----:B------:R-:W-:Y:S05]  /*2bb0*/  BRA.U UP0, `(.L_x_74) ;  /* 0x00000001004c7547 */ /* 0x000fea000b800000 */
[----:B------:R-:W4:Y:S01]  /*2bc0*/  S2R R3, SR_CgaCtaId ;  /* 0x0000000000037919 */ /* 0x000f220000008800 */
[----:B-12---:R-:W-:-:S04]  /*2bd0*/  MOV R2, 0x400 ;  /* 0x0000040000027802 */ /* 0x006fc80000000f00 */
[----:B----4-:R-:W-:Y:S02]  /*2be0*/  LEA R3, R3, R2, 0x18 ;  /* 0x0000000203037211 */ /* 0x010fe400078ec0ff */
        /* <DEDUP_REMOVED lines=10> */
[----:B------:R-:W-:Y:S02]  /*2c90*/  MOV R8, R10 ;  /* 0x0000000a00087202 */ /* 0x000fe40000000f00 */
[----:B------:R-:W-:Y:S02]  /*2ca0*/  MOV R3, R7 ;  /* 0x0000000700037202 */ /* 0x000fe40000000f00 */
[----:B------:R-:W-:-:S07]  /*2cb0*/  MOV R15, 0x2cd0 ;  /* 0x00002cd0000f7802 */ /* 0x000fce0000000f00 */
[----:B0-----:R-:W-:Y:S05]  /*2cc0*/  CALL.REL.NOINC `($__internal_5_$__cuda_sm3x_div_rn_noftz_f32_slowpath) ;  /* 0x0000001000dc7944 */ /* 0x001fea0003c00000 */
[----:B------:R-:W-:-:S07]  /*2cd0*/  IMAD.MOV.U32 R3, RZ, RZ, R8 ;  /* 0x000000ffff037224 */ /* 0x000fce00078e0008 */
.L_x_93:
[----:B------:R1:W-:Y:S02]  /*2ce0*/  STS [R4], R3 ;  /* 0x0000000304007388 */ /* 0x0003e40000000800 */
.L_x_74:
[----:B01-3--:R-:W0:Y:S08]  /*2cf0*/  LDC R8, c[0x0][0x3b4] ;  /* 0x0000ed00ff087b82 */ /* 0x00be300000000800 */
[----:B------:R-:W-:Y:S01]  /*2d00*/  BAR.SYNC.DEFER_BLOCKING 0x0 ;  /* 0x0000000000007b1d */ /* 0x000fe20000010000 */
[----:B0-----:R-:W-:-:S13]  /*2d10*/  ISETP.GE.AND P0, PT, R8, 0x1, PT ;  /* 0x000000010800780c */ /* 0x001fda0003f06270 */
[----:B------:R-:W-:Y:S05]  /*2d20*/  @!P0 EXIT ;  /* 0x000000000000894d */ /* 0x000fea0003800000 */
[----:B--2-4-:R-:W0:Y:S02]  /*2d30*/  LDC R3, c[0x0][0x3b0] ;  /* 0x0000ec00ff037b82 */ /* 0x014e240000000800 */
[----:B0-----:R-:W-:-:S13]  /*2d40*/  ISETP.GE.AND P0, PT, R3, 0x1, PT ;  /* 0x000000010300780c */ /* 0x001fda0003f06270 */
[----:B------:R-:W-:Y:S05]  /*2d50*/  @!P0 BRA `(.L_x_94) ;  /* 0x0000000800bc8947 */ /* 0x000fea0003800000 */
[C---:B------:R-:W-:Y:S02]  /*2d60*/  LOP3.LUT R0, R3.reuse, 0xf, RZ, 0xc0, !PT ;  /* 0x0000000f03007812 */ /* 0x040fe400078ec0ff */
[C---:B------:R-:W-:Y:S02]  /*2d70*/  LOP3.LUT R2, R3.reuse, 0x7, RZ, 0xc0, !PT ;  /* 0x0000000703027812 */ /* 0x040fe400078ec0ff */
[C---:B------:R-:W-:Y:S02]  /*2d80*/  IADD3 R7, PT, PT, R3.reuse, -0x1, RZ ;  /* 0xffffffff03077810 */ /* 0x040fe40007ffe0ff */
[----:B------:R-:W-:Y:S02]  /*2d90*/  IADD3 R4, PT, PT, R0, -0x1, RZ ;  /* 0xffffffff00047810 */ /* 0x000fe40007ffe0ff */
[----:B------:R-:W-:Y:S02]  /*2da0*/  IADD3 R5, PT, PT, R2, -0x1, RZ ;  /* 0xffffffff02057810 */ /* 0x000fe40007ffe0ff */
[----:B------:R-:W-:-:S02]  /*2db0*/  LOP3.LUT R16, R3, 0x7ffffff0, RZ, 0xc0, !PT ;  /* 0x7ffffff003107812 */ /* 0x000fc400078ec0ff */
[----:B------:R-:W-:Y:S01]  /*2dc0*/  ISETP.GE.U32.AND P0, PT, R7, 0xf, PT ;  /* 0x0000000f0700780c */ /* 0x000fe20003f06070 */
[----:B------:R-:W-:Y:S01]  /*2dd0*/  IMAD.MOV.U32 R7, RZ, RZ, RZ ;  /* 0x000000ffff077224 */ /* 0x000fe200078e00ff */
[----:B------:R-:W-:Y:S02]  /*2de0*/  ISETP.GE.U32.AND P1, PT, R4, 0x7, PT ;  /* 0x000000070400780c */ /* 0x000fe40003f26070 */
[----:B------:R-:W-:Y:S02]  /*2df0*/  ISETP.GE.U32.AND P2, PT, R5, 0x3, PT ;  /* 0x000000030500780c */ /* 0x000fe40003f46070 */
[----:B------:R-:W-:Y:S02]  /*2e00*/  LOP3.LUT R3, R3, 0x3, RZ, 0xc0, !PT ;  /* 0x0000000303037812 */ /* 0x000fe400078ec0ff */
[----:B------:R-:W-:-:S09]  /*2e10*/  IADD3 R4, PT, PT, -R16, RZ, RZ ;  /* 0x000000ff10047210 */ /* 0x000fd20007ffe1ff */
.L_x_100:
[----:B0-----:R-:W-:Y:S01]  /*2e20*/  HFMA2 R15, -RZ, RZ, 0, 0 ;  /* 0x00000000ff0f7431 */ /* 0x001fe200000001ff */
[----:B------:R-:W-:Y:S01]  /*2e30*/  IADD3 R5, PT, PT, R18, R7, RZ ;  /* 0x0000000712057210 */ /* 0x000fe20007ffe0ff */
[----:B------:R-:W-:Y:S01]  /*2e40*/  IMAD.MOV.U32 R20, RZ, RZ, RZ ;  /* 0x000000ffff147224 */ /* 0x000fe200078e00ff */
[----:B------:R-:W-:Y:S06]  /*2e50*/  @!P0 BRA `(.L_x_95) ;  /* 0x00000004000c8947 */ /* 0x000fec0003800000 */
[----:B------:R-:W0:Y:S01]  /*2e60*/  S2UR UR5, SR_CgaCtaId ;  /* 0x00000000000579c3 */ /* 0x000e220000008800 */
[----:B------:R-:W-:Y:S01]  /*2e70*/  UMOV UR4, 0x400 ;  /* 0x0000040000047882 */ /* 0x000fe20000000000 */
[----:B------:R-:W-:Y:S02]  /*2e80*/  MOV R15, RZ ;  /* 0x000000ff000f7202 */ /* 0x000fe40000000f00 */
[----:B------:R-:W-:Y:S02]  /*2e90*/  MOV R19, R5 ;  /* 0x0000000500137202 */ /* 0x000fe40000000f00 */
[----:B------:R-:W-:Y:S01]  /*2ea0*/  MOV R17, R4 ;  /* 0x0000000400117202 */ /* 0x000fe20000000f00 */
[----:B0-----:R-:W-:-:S04]  /*2eb0*/  ULEA UR4, UR5, UR4, 0x18 ;  /* 0x0000000405047291 */ /* 0x001fc8000f8ec0ff */
[----:B------:R-:W-:-:S12]  /*2ec0*/  UIADD3 UR4, UPT, UPT, UR4, 0x20, URZ ;  /* 0x0000002004047890 */ /* 0x000fd8000fffe0ff */
.L_x_96:
[----:B------:R-:W0:Y:S08]  /*2ed0*/  LDC.64 R10, c[0x0][0x390] ;  /* 0x0000e400ff0a7b82 */ /* 0x000e300000000a00 */
[----:B------:R-:W1:Y:S01]  /*2ee0*/  LDC R20, c[0x0][0x3b4] ;  /* 0x0000ed00ff147b82 */ /* 0x000e620000000800 */
[----:B0-----:R-:W-:-:S05]  /*2ef0*/  IMAD.WIDE R10, R19, 0x4, R10 ;  /* 0x00000004130a7825 */ /* 0x001fca00078e020a */
[----:B------:R-:W2:Y:S01]  /*2f00*/  LDG.E.CONSTANT R27, desc[UR8][R10.64] ;  /* 0x000000080a1b7981 */ /* 0x000ea2000c1e9900 */
[----:B-1----:R-:W-:-:S05]  /*2f10*/  IMAD.WIDE.U32 R8, R20, 0x4, R10 ;  /* 0x0000000414087825 */ /* 0x002fca00078e000a */
[----:B------:R0:W3:Y:S01]  /*2f20*/  LDG.E.CONSTANT R14, desc[UR8][R8.64] ;  /* 0x00000008080e7981 */ /* 0x0000e2000c1e9900 */
[----:B------:R-:W-:-:S05]  /*2f30*/  IMAD.WIDE.U32 R22, R20, 0x4, R8 ;  /* 0x0000000414167825 */ /* 0x000fca00078e0008 */
[----:B------:R1:W4:Y:S04]  /*2f40*/  LDG.E.CONSTANT R25, desc[UR8][R22.64] ;  /* 0x0000000816197981 */ /* 0x000328000c1e9900 */
[----:B0-----:R-:W2:Y:S01]  /*2f50*/  LDS.128 R8, [UR4+-0x20] ;  /* 0xffffe004ff087984 */ /* 0x001ea20008000c00 */
[----:B-1----:R-:W-:-:S05]  /*2f60*/  IMAD.WIDE.U32 R22, R20, 0x4, R22 ;  /* 0x0000000414167825 */ /* 0x002fca00078e0016 */
[----:B------:R-:W5:Y:S01]  /*2f70*/  LDG.E.CONSTANT R26, desc[UR8][R22.64] ;  /* 0x00000008161a7981 */ /* 0x000f62000c1e9900 */
[----:B------:R-:W-:-:S05]  /*2f80*/  IMAD.WIDE.U32 R12, R20, 0x4, R22 ;  /* 0x00000004140c7825 */ /* 0x000fca00078e0016 */
[----:B------:R0:W5:Y:S01]  /*2f90*/  LDG.E.CONSTANT R21, desc[UR8][R12.64] ;  /* 0x000000080c157981 */ /* 0x000162000c1e9900 */
[----:B------:R-:W-:-:S05]  /*2fa0*/  IMAD.WIDE.U32 R28, R20, 0x4, R12 ;  /* 0x00000004141c7825 */ /* 0x000fca00078e000c */
[----:B------:R-:W5:Y:S01]  /*2fb0*/  LDG.E.CONSTANT R24, desc[UR8][R28.64] ;  /* 0x000000081c187981 */ /* 0x000f62000c1e9900 */
[----:B0-----:R-:W-:-:S04]  /*2fc0*/  IMAD.WIDE.U32 R12, R20, 0x4, R28 ;  /* 0x00000004140c7825 */ /* 0x001fc800078e001c */
[----:B------:R-:W-:Y:S01]  /*2fd0*/  IMAD.WIDE.U32 R22, R20, 0x4, R12 ;  /* 0x0000000414167825 */ /* 0x000fe200078e000c */
[----:B------:R0:W5:Y:S03]  /*2fe0*/  LDG.E.CONSTANT R29, desc[UR8][R12.64] ;  /* 0x000000080c1d7981 */ /* 0x000166000c1e9900 */
[----:B--2---:R-:W-:Y:S02]  /*2ff0*/  FFMA R27, R8, R27, R15 ;  /* 0x0000001b081b7223 */ /* 0x004fe4000000000f */
[----:B------:R1:W2:Y:S02]  /*3000*/  LDG.E.CONSTANT R8, desc[UR8][R22.64] ;  /* 0x0000000816087981 */ /* 0x0002a4000c1e9900 */
[----:B---3--:R-:W-:Y:S02]  /*3010*/  FFMA R9, R9, R14, R27 ;  /* 0x0000000e09097223 */ /* 0x008fe4000000001b */
[----:B0-----:R-:W0:Y:S01]  /*3020*/  LDS.128 R12, [UR4+-0x10] ;  /* 0xfffff004ff0c7984 */ /* 0x001e220008000c00 */
[----:B-1----:R-:W-:-:S05]  /*3030*/  IMAD.WIDE.U32 R22, R20, 0x4, R22 ;  /* 0x0000000414167825 */ /* 0x002fca00078e0016 */
[----:B------:R1:W3:Y:S01]  /*3040*/  LDG.E.CONSTANT R27, desc[UR8][R22.64] ;  /* 0x00000008161b7981 */ /* 0x0002e2000c1e9900 */
[----:B----4-:R-:W-:Y:S01]  /*3050*/  FFMA R10, R10, R25, R9 ;  /* 0x000000190a0a7223 */ /* 0x010fe20000000009 */
[----:B-1----:R-:W-:-:S04]  /*3060*/  IMAD.WIDE.U32 R22, R20, 0x4, R22 ;  /* 0x0000000414167825 */ /* 0x002fc800078e0016 */
[----:B-----5:R-:W-:Y:S01]  /*3070*/  FFMA R9, R11, R26, R10 ;  /* 0x0000001a0b097223 */ /* 0x020fe2000000000a */
[----:B------:R1:W4:Y:S01]  /*3080*/  LDG.E.CONSTANT R28, desc[UR8][R22.64] ;  /* 0x00000008161c7981 */ /* 0x000322000c1e9900 */
[----:B------:R-:W-:-:S04]  /*3090*/  IMAD.WIDE.U32 R10, R20, 0x4, R22 ;  /* 0x00000004140a7825 */ /* 0x000fc800078e0016 */
[----:B-1----:R-:W-:-:S04]  /*30a0*/  IMAD.WIDE.U32 R22, R20, 0x4, R10 ;  /* 0x0000000414167825 */ /* 0x002fc800078e000a */
[----:B0-----:R-:W-:Y:S02]  /*30b0*/  FFMA R12, R12, R21, R9 ;  /* 0x000000150c0c7223 */ /* 0x001fe40000000009 */
[----:B------:R-:W5:Y:S02]  /*30c0*/  LDG.E.CONSTANT R21, desc[UR8][R10.64] ;  /* 0x000000080a157981 */ /* 0x000f64000c1e9900 */
[----:B------:R-:W-:Y:S01]  /*30d0*/  FFMA R9, R13, R24, R12 ;  /* 0x000000180d097223 */ /* 0x000fe2000000000c */
[C---:B------:R-:W-:Y:S02]  /*30e0*/  IMAD.WIDE.U32 R12, R20.reuse, 0x4, R22 ;  /* 0x00000004140c7825 */ /* 0x040fe400078e0016 */
[----:B------:R-:W5:Y:S02]  /*30f0*/  LDG.E.CONSTANT R22, desc[UR8][R22.64] ;  /* 0x0000000816167981 */ /* 0x000f64000c1e9900 */
[C---:B------:R-:W-:Y:S02]  /*3100*/  IMAD.WIDE.U32 R24, R20.reuse, 0x4, R12 ;  /* 0x0000000414187825 */ /* 0x040fe400078e000c */
[----:B------:R0:W5:Y:S02]  /*3110*/  LDG.E.CONSTANT R23, desc[UR8][R12.64] ;  /* 0x000000080c177981 */ /* 0x000164000c1e9900 */
[----:B0-----:R-:W-:-:S02]  /*3120*/  IMAD.WIDE.U32 R12, R20, 0x4, R24 ;  /* 0x00000004140c7825 */ /* 0x001fc400078e0018 */
[----:B------:R-:W5:Y:S02]  /*3130*/  LDG.E.CONSTANT R24, desc[UR8][R24.64] ;  /* 0x0000000818187981 */ /* 0x000f64000c1e9900 */
[----:B------:R-:W-:-:S05]  /*3140*/  IMAD.WIDE.U32 R10, R20, 0x4, R12 ;  /* 0x00000004140a7825 */ /* 0x000fca00078e000c */
[----:B------:R0:W5:Y:S04]  /*3150*/  LDG.E.CONSTANT R26, desc[UR8][R10.64] ;  /* 0x000000080a1a7981 */ /* 0x000168000c1e9900 */
[----:B------:R1:W5:Y:S01]  /*3160*/  LDG.E.CONSTANT R25, desc[UR8][R12.64] ;  /* 0x000000080c197981 */ /* 0x000362000c1e9900 */
[----:B------:R-:W-:Y:S01]  /*3170*/  FFMA R14, R14, R29, R9 ;  /* 0x0000001d0e0e7223 */ /* 0x000fe20000000009 */
[----:B------:R-:W-:-:S05]  /*3180*/  VIADD R17, R17, 0x10 ;  /* 0x0000001011117836 */ /* 0x000fca0000000000 */
[----:B------:R-:W-:Y:S02]  /*3190*/  ISETP.NE.AND P3, PT, R17, RZ, PT ;  /* 0x000000ff1100720c */ /* 0x000fe40003f65270 */
[----:B------:R-:W-:Y:S01]  /*31a0*/  LEA R19, R20, R19, 0x4 ;  /* 0x0000001314137211 */ /* 0x000fe200078e20ff */
[----:B--2---:R-:W-:Y:S02]  /*31b0*/  FFMA R15, R15, R8, R14 ;  /* 0x000000080f0f7223 */ /* 0x004fe4000000000e */
[----:B0-----:R-:W3:Y:S02]  /*31c0*/  LDS.128 R8, [UR4] ;  /* 0x00000004ff087984 */ /* 0x001ee40008000c00 */
[----:B---3--:R-:W-:Y:S02]  /*31d0*/  FFMA R8, R8, R27, R15 ;  /* 0x0000001b08087223 */ /* 0x008fe4000000000f */
[----:B-1----:R-:W0:Y:S02]  /*31e0*/  LDS.128 R12, [UR4+0x10] ;  /* 0x00001004ff0c7984 */ /* 0x002e240008000c00 */
[----:B----4-:R-:W-:-:S04]  /*31f0*/  FFMA R9, R9, R28, R8 ;  /* 0x0000001c09097223 */ /* 0x010fc80000000008 */
[----:B-----5:R-:W-:-:S04]  /*3200*/  FFMA R8, R10, R21, R9 ;  /* 0x000000150a087223 */ /* 0x020fc80000000009 */
[----:B------:R-:W-:Y:S01]  /*3210*/  FFMA R9, R11, R22, R8 ;  /* 0x000000160b097223 */ /* 0x000fe20000000008 */
[----:B------:R-:W-:-:S03]  /*3220*/  UIADD3 UR4, UPT, UPT, UR4, 0x40, URZ ;  /* 0x0000004004047890 */ /* 0x000fc6000fffe0ff */
[----:B0-----:R-:W-:-:S04]  /*3230*/  FFMA R12, R12, R23, R9 ;  /* 0x000000170c0c7223 */ /* 0x001fc80000000009 */
[----:B------:R-:W-:-:S04]  /*3240*/  FFMA R13, R13, R24, R12 ;  /* 0x000000180d0d7223 */ /* 0x000fc8000000000c */
[----:B------:R-:W-:-:S04]  /*3250*/  FFMA R14, R14, R25, R13 ;  /* 0x000000190e0e7223 */ /* 0x000fc8000000000d */
[----:B------:R-:W-:Y:S01]  /*3260*/  FFMA R15, R15, R26, R14 ;  /* 0x0000001a0f0f7223 */ /* 0x000fe2000000000e */
[----:B------:R-:W-:Y:S06]  /*3270*/  @P3 BRA `(.L_x_96) ;  /* 0xfffffffc00143947 */ /* 0x000fec000383ffff */
[----:B------:R-:W-:-:S07]  /*3280*/  MOV R20, R16 ;  /* 0x0000001000147202 */ /* 0x000fce0000000f00 */
.L_x_95:
[----:B------:R-:W-:-:S13]  /*3290*/  ISETP.NE.AND P3, PT, R0, RZ, PT ;  /* 0x000000ff0000720c */ /* 0x000fda0003f65270 */
[----:B------:R-:W-:Y:S05]  /*32a0*/  @!P3 BRA `(.L_x_97) ;  /* 0x000000040044b947 */ /* 0x000fea0003800000 */
[----:B------:R-:W-:Y:S01]  /*32b0*/  ISETP.NE.AND P3, PT, R2, RZ, PT ;  /* 0x000000ff0200720c */ /* 0x000fe20003f65270 */
[----:B------:R-:W-:-:S12]  /*32c0*/  @!P1 BRA `(.L_x_98) ;  /* 0x0000000000889947 */ /* 0x000fd80003800000 */
[----:B------:R-:W0:Y:S08]  /*32d0*/  LDC R29, c[0x0][0x3b4] ;  /* 0x0000ed00ff1d7b82 */ /* 0x000e300000000800 */
[----:B------:R-:W1:Y:S01]  /*32e0*/  LDC.64 R8, c[0x0][0x390] ;  /* 0x0000e400ff087b82 */ /* 0x000e620000000a00 */
[----:B0-----:R-:W-:-:S04]  /*32f0*/  IMAD R11, R20, R29, R5 ;  /* 0x0000001d140b7224 */ /* 0x001fc800078e0205 */
[----:B-1----:R-:W-:-:S05]  /*3300*/  IMAD.WIDE R8, R11, 0x4, R8 ;  /* 0x000000040b087825 */ /* 0x002fca00078e0208 */
[----:B------:R0:W2:Y:S01]  /*3310*/  LDG.E.CONSTANT R14, desc[UR8][R8.64] ;  /* 0x00000008080e7981 */ /* 0x0000a2000c1e9900 */
[----:B------:R-:W-:-:S05]  /*3320*/  IMAD.WIDE.U32 R10, R29, 0x4, R8 ;  /* 0x000000041d0a7825 */ /* 0x000fca00078e0008 */
[----:B------:R1:W3:Y:S01]  /*3330*/  LDG.E.CONSTANT R19, desc[UR8][R10.64] ;  /* 0x000000080a137981 */ /* 0x0002e2000c1e9900 */
[----:B0-----:R-:W-:-:S05]  /*3340*/  IMAD.WIDE.U32 R8, R29, 0x4, R10 ;  /* 0x000000041d087825 */ /* 0x001fca00078e000a */
[----:B------:R-:W4:Y:S01]  /*3350*/  LDG.E.CONSTANT R17, desc[UR8][R8.64] ;  /* 0x0000000808117981 */ /* 0x000f22000c1e9900 */
[----:B------:R-:W-:-:S04]  /*3360*/  IMAD.WIDE.U32 R22, R29, 0x4, R8 ;  /* 0x000000041d167825 */ /* 0x000fc800078e0008 */
[C---:B------:R-:W-:Y:S02]  /*3370*/  IMAD.WIDE.U32 R26, R29.reuse, 0x4, R22 ;  /* 0x000000041d1a7825 */ /* 0x040fe400078e0016 */
[----:B------:R0:W5:Y:S02]  /*3380*/  LDG.E.CONSTANT R22, desc[UR8][R22.64] ;  /* 0x0000000816167981 */ /* 0x000164000c1e9900 */
[C---:B------:R-:W-:Y:S02]  /*3390*/  IMAD.WIDE.U32 R12, R29.reuse, 0x4, R26 ;  /* 0x000000041d0c7825 */ /* 0x040fe400078e001a */
[----:B------:R-:W5:Y:S02]  /*33a0*/  LDG.E.CONSTANT R27, desc[UR8][R26.64] ;  /* 0x000000081a1b7981 */ /* 0x000f64000c1e9900 */
[C---:B------:R-:W-:Y:S02]  /*33b0*/  IMAD.WIDE.U32 R24, R29.reuse, 0x4, R12 ;  /* 0x000000041d187825 */ /* 0x040fe400078e000c */
[----:B------:R2:W5:Y:S02]  /*33c0*/  LDG.E.CONSTANT R21, desc[UR8][R12.64] ;  /* 0x000000080c157981 */ /* 0x000564000c1e9900 */
[----:B------:R-:W-:-:S02]  /*33d0*/  IMAD.WIDE.U32 R28, R29, 0x4, R24 ;  /* 0x000000041d1c7825 */ /* 0x000fc400078e0018 */
[----:B------:R-:W5:Y:S04]  /*33e0*/  LDG.E.CONSTANT R25, desc[UR8][R24.64] ;  /* 0x0000000818197981 */ /* 0x000f68000c1e9900 */
[----:B------:R-:W5:Y:S01]  /*33f0*/  LDG.E.CONSTANT R28, desc[UR8][R28.64] ;  /* 0x000000081c1c7981 */ /* 0x000f62000c1e9900 */
[----:B-1----:R-:W1:Y:S01]  /*3400*/  S2R R11, SR_CgaCtaId ;  /* 0x00000000000b7919 */ /* 0x002e620000008800 */
[----:B------:R-:W-:-:S04]  /*3410*/  MOV R10, 0x400 ;  /* 0x00000400000a7802 */ /* 0x000fc80000000f00 */
[----:B-1----:R-:W-:-:S04]  /*3420*/  LEA R11, R11, R10, 0x18 ;  /* 0x0000000a0b0b7211 */ /* 0x002fc800078ec0ff */
[----:B0-----:R-:W-:-:S05]  /*3430*/  LEA R23, R20, R11, 0x2 ;  /* 0x0000000b14177211 */ /* 0x001fca00078e10ff */
[----:B------:R-:W2:Y:S01]  /*3440*/  LDS.128 R8, [R23] ;  /* 0x0000000017087984 */ /* 0x000ea20000000c00 */
[----:B------:R-:W-:Y:S02]  /*3450*/  VIADD R20, R20, 0x8 ;  /* 0x0000000814147836 */ /* 0x000fe40000000000 */
[----:B--2---:R-:W-:Y:S02]  /*3460*/  FFMA R8, R8, R14, R15 ;  /* 0x0000000e08087223 */ /* 0x004fe4000000000f */
[----:B------:R-:W0:Y:S02]  /*3470*/  LDS.128 R12, [R23+0x10] ;  /* 0x00001000170c7984 */ /* 0x000e240000000c00 */
[----:B---3--:R-:W-:-:S04]  /*3480*/  FFMA R8, R19, R9, R8 ;  /* 0x0000000913087223 */ /* 0x008fc80000000008 */
[----:B----4-:R-:W-:-:S04]  /*3490*/  FFMA R17, R17, R10, R8 ;  /* 0x0000000a11117223 */ /* 0x010fc80000000008 */
[----:B-----5:R-:W-:-:S04]  /*34a0*/  FFMA R11, R22, R11, R17 ;  /* 0x0000000b160b7223 */ /* 0x020fc80000000011 */
[----:B0-----:R-:W-:-:S04]  /*34b0*/  FFMA R12, R12, R27, R11 ;  /* 0x0000001b0c0c7223 */ /* 0x001fc8000000000b */
[----:B------:R-:W-:-:S04]  /*34c0*/  FFMA R12, R21, R13, R12 ;  /* 0x0000000d150c7223 */ /* 0x000fc8000000000c */
[----:B------:R-:W-:-:S04]  /*34d0*/  FFMA R25, R25, R14, R12 ;  /* 0x0000000e19197223 */ /* 0x000fc8000000000c */
[----:B------:R-:W-:-:S07]  /*34e0*/  FFMA R15, R28, R15, R25 ;  /* 0x0000000f1c0f7223 */ /* 0x000fce0000000019 */
.L_x_98:
[----:B------:R-:W-:Y:S05]  /*34f0*/  @!P3 BRA `(.L_x_97) ;  /* 0x0000000000b0b947 */ /* 0x000fea0003800000 */
[----:B------:R-:W-:Y:S01]  /*3500*/  ISETP.NE.AND P3, PT, R3, RZ, PT ;  /* 0x000000ff0300720c */ /* 0x000fe20003f65270 */
[----:B------:R-:W-:-:S12]  /*3510*/  @!P2 BRA `(.L_x_99) ;  /* 0x000000000054a947 */ /* 0x000fd80003800000 */
[----:B------:R-:W0:Y:S08]  /*3520*/  LDC R25, c[0x0][0x3b4] ;  /* 0x0000ed00ff197b82 */ /* 0x000e300000000800 */
[----:B------:R-:W1:Y:S01]  /*3530*/  LDC.64 R8, c[0x0][0x390] ;  /* 0x0000e400ff087b82 */ /* 0x000e620000000a00 */
[----:B0-----:R-:W-:-:S04]  /*3540*/  IMAD R27, R20, R25, R5 ;  /* 0x00000019141b7224 */ /* 0x001fc800078e0205 */
[----:B-1----:R-:W-:-:S05]  /*3550*/  IMAD.WIDE R26, R27, 0x4, R8 ;  /* 0x000000041b1a7825 */ /* 0x002fca00078e0208 */
[----:B------:R-:W2:Y:S01]  /*3560*/  LDG.E.CONSTANT R14, desc[UR8][R26.64] ;  /* 0x000000081a0e7981 */ /* 0x000ea2000c1e9900 */
[----:B------:R-:W-:-:S04]  /*3570*/  IMAD.WIDE.U32 R22, R25, 0x4, R26 ;  /* 0x0000000419167825 */ /* 0x000fc800078e001a */
[C---:B------:R-:W-:Y:S02]  /*3580*/  IMAD.WIDE.U32 R12, R25.reuse, 0x4, R22 ;  /* 0x00000004190c7825 */ /* 0x040fe400078e0016 */
[----:B------:R-:W3:Y:S02]  /*3590*/  LDG.E.CONSTANT R23, desc[UR8][R22.64] ;  /* 0x0000000816177981 */ /* 0x000ee4000c1e9900 */
[----:B------:R-:W-:Y:S02]  /*35a0*/  IMAD.WIDE.U32 R24, R25, 0x4, R12 ;  /* 0x0000000419187825 */ /* 0x000fe400078e000c */
[----:B------:R-:W4:Y:S04]  /*35b0*/  LDG.E.CONSTANT R12, desc[UR8][R12.64] ;  /* 0x000000080c0c7981 */ /* 0x000f28000c1e9900 */
[----:B------:R-:W5:Y:S01]  /*35c0*/  LDG.E.CONSTANT R25, desc[UR8][R24.64] ;  /* 0x0000000818197981 */ /* 0x000f62000c1e9900 */
[----:B------:R-:W0:Y:S01]  /*35d0*/  S2R R9, SR_CgaCtaId ;  /* 0x0000000000097919 */ /* 0x000e220000008800 */
[----:B------:R-:W-:-:S04]  /*35e0*/  MOV R8, 0x400 ;  /* 0x0000040000087802 */ /* 0x000fc80000000f00 */
[----:B0-----:R-:W-:-:S04]  /*35f0*/  LEA R9, R9, R8, 0x18 ;  /* 0x0000000809097211 */ /* 0x001fc800078ec0ff */
[----:B------:R-:W-:-:S06]  /*3600*/  LEA R9, R20, R9, 0x2 ;  /* 0x0000000914097211 */ /* 0x000fcc00078e10ff */
[----:B------:R-:W2:Y:S01]  /*3610*/  LDS.128 R8, [R9] ;  /* 0x0000000009087984 */ /* 0x000ea20000000c00 */
[----:B------:R-:W-:Y:S01]  /*3620*/  IADD3 R20, PT, PT, R20, 0x4, RZ ;  /* 0x0000000414147810 */ /* 0x000fe20007ffe0ff */
[----:B--2---:R-:W-:-:S04]  /*3630*/  FFMA R8, R8, R14, R15 ;  /* 0x0000000e08087223 */ /* 0x004fc8000000000f */
[----:B---3--:R-:W-:-:S04]  /*3640*/  FFMA R15, R23, R9, R8 ;  /* 0x00000009170f7223 */ /* 0x008fc80000000008 */
[----:B----4-:R-:W-:-:S04]  /*3650*/  FFMA R10, R12, R10, R15 ;  /* 0x0000000a0c0a7223 */ /* 0x010fc8000000000f */
[----:B-----5:R-:W-:-:S07]  /*3660*/  FFMA R15, R25, R11, R10 ;  /* 0x0000000b190f7223 */ /* 0x020fce000000000a */
.L_x_99:
[----:B------:R-:W-:Y:S05]  /*3670*/  @!P3 BRA `(.L_x_97) ;  /* 0x000000000050b947 */ /* 0x000fea0003800000 */
[----:B------:R-:W0:Y:S08]  /*3680*/  LDC R17, c[0x0][0x3b4] ;  /* 0x0000ed00ff117b82 */ /* 0x000e300000000800 */
[----:B------:R-:W1:Y:S01]  /*3690*/  LDC.64 R12, c[0x0][0x390] ;  /* 0x0000e400ff0c7b82 */ /* 0x000e620000000a00 */
[----:B0-----:R-:W-:-:S04]  /*36a0*/  IMAD R9, R20, R17, R5 ;  /* 0x0000001114097224 */ /* 0x001fc800078e0205 */
[----:B-1----:R-:W-:-:S05]  /*36b0*/  IMAD.WIDE R12, R9, 0x4, R12 ;  /* 0x00000004090c7825 */ /* 0x002fca00078e020c */
[----:B------:R-:W2:Y:S01]  /*36c0*/  LDG.E.CONSTANT R14, desc[UR8][R12.64] ;  /* 0x000000080c0e7981 */ /* 0x000ea2000c1e9900 */
        /* <DEDUP_REMOVED lines=9> */
[----:B------:R-:W-:-:S12]  /*3760*/  IMAD.WIDE.U32 R20, R17, 0x4, R12 ;  /* 0x0000000411147825 */ /* 0x000fd800078e000c */
[----:B------:R-:W-:Y:S02]  /*3770*/  @P3 IMAD.WIDE.U32 R12, R17, 0x4, R20 ;  /* 0x00000004110c3825 */ /* 0x000fe400078e0014 */
[----:B------:R-:W2:Y:S04]  /*3780*/  LDG.E.CONSTANT R20, desc[UR8][R20.64] ;  /* 0x0000000814147981 */ /* 0x000ea8000c1e9900 */
[----:B------:R-:W3:Y:S01]  /*3790*/  @P3 LDG.E.CONSTANT R12, desc[UR8][R12.64] ;  /* 0x000000080c0c3981 */ /* 0x000ee2000c1e9900 */
[----:B--2---:R-:W-:-:S04]  /*37a0*/  FFMA R15, R20, R9, R15 ;  /* 0x00000009140f7223 */ /* 0x004fc8000000000f */
[----:B---3--:R-:W-:-:S07]  /*37b0*/  @P3 FFMA R15, R12, R10, R15 ;  /* 0x0000000a0c0f3223 */ /* 0x008fce000000000f */
.L_x_97:
[----:B------:R-:W0:Y:S01]  /*37c0*/  LDCU UR4, c[0x0][0x3b4] ;  /* 0x00007680ff0477ac */ /* 0x000e220008000800 */
[----:B------:R-:W1:Y:S01]  /*37d0*/  LDC.64 R8, c[0x0][0x398] ;  /* 0x0000e600ff087b82 */ /* 0x000e620000000a00 */
[----:B------:R-:W-:-:S05]  /*37e0*/  VIADD R7, R7, 0x1 ;  /* 0x0000000107077836 */ /* 0x000fca0000000000 */
[----:B0-----:R-:W-:Y:S01]  /*37f0*/  ISETP.NE.AND P3, PT, R7, UR4, PT ;  /* 0x0000000407007c0c */ /* 0x001fe2000bf65270 */
[----:B------:R-:W-:-:S04]  /*3800*/  IMAD R5, R6, UR4, R5 ;  /* 0x0000000406057c24 */ /* 0x000fc8000f8e0205 */
[----:B-1----:R-:W-:-:S05]  /*3810*/  IMAD.WIDE R8, R5, 0x4, R8 ;  /* 0x0000000405087825 */ /* 0x002fca00078e0208 */
[----:B------:R0:W-:Y:S03]  /*3820*/  STG.E desc[UR8][R8.64], R15 ;  /* 0x0000000f08007986 */ /* 0x0001e6000c101908 */
[----:B------:R-:W-:Y:S05]  /*3830*/  @!P3 EXIT ;  /* 0x000000000000b94d */ /* 0x000fea0003800000 */
[----:B------:R-:W-:Y:S05]  /*3840*/  BRA `(.L_x_100) ;  /* 0xfffffff400747947 */ /* 0x000fea000383ffff */
.L_x_94:
[C---:B------:R-:W-:Y:S01]  /*3850*/  IADD3 R2, PT, PT, R8.reuse, -0x1, RZ ;  /* 0xffffffff08027810 */ /* 0x040fe20007ffe0ff */
[----:B------:R-:W-:Y:S01]  /*3860*/  HFMA2 R7, -RZ, RZ, 0, 0 ;  /* 0x00000000ff077431 */ /* 0x000fe200000001ff */
[----:B------:R-:W-:Y:S02]  /*3870*/  LOP3.LUT R6, R8, 0x7, RZ, 0xc0, !PT ;  /* 0x0000000708067812 */ /* 0x000fe400078ec0ff */
[----:B------:R-:W-:Y:S02]  /*3880*/  ISETP.GE.U32.AND P0, PT, R2, 0x7, PT ;  /* 0x000000070200780c */ /* 0x000fe40003f06070 */
[----:B------:R-:W-:-:S11]  /*3890*/  ISETP.NE.AND P1, PT, R6, RZ, PT ;  /* 0x000000ff0600720c */ /* 0x000fd60003f25270 */
[----:B------:R-:W-:Y:S05]  /*38a0*/  @!P0 BRA `(.L_x_101) ;  /* 0x0000000000408947 */ /* 0x000fea0003800000 */
[----:B------:R-:W0:Y:S01]  /*38b0*/  LDC.64 R4, c[0x0][0x398] ;  /* 0x0000e600ff047b82 */ /* 0x000e220000000a00 */
[----:B------:R-:W-:Y:S01]  /*38c0*/  LOP3.LUT R7, R8, 0x7ffffff8, RZ, 0xc0, !PT ;  /* 0x7ffffff808077812 */ /* 0x000fe200078ec0ff */
[----:B------:R-:W-:-:S06]  /*38d0*/  UMOV UR4, URZ ;  /* 0x000000ff00047c82 */ /* 0x000fcc0008000000 */
.L_x_102:
[----:B-1----:R-:W-:Y:S01]  /*38e0*/  IADD3 R3, PT, PT, R0, UR4, RZ ;  /* 0x0000000400037c10 */ /* 0x002fe2000fffe0ff */
[----:B------:R-:W-:-:S04]  /*38f0*/  UIADD3 UR4, UPT, UPT, UR4, 0x8, URZ ;  /* 0x0000000804047890 */ /* 0x000fc8000fffe0ff */
[----:B0-----:R-:W-:Y:S02]  /*3900*/  IMAD.WIDE R2, R3, 0x4, R4 ;  /* 0x0000000403027825 */ /* 0x001fe400078e0204 */
[----:B------:R-:W-:-:S03]  /*3910*/  ISETP.NE.AND P0, PT, R7, UR4, PT ;  /* 0x0000000407007c0c */ /* 0x000fc6000bf05270 */
[----:B------:R1:W-:Y:S04]  /*3920*/  STG.E desc[UR8][R2.64], RZ ;  /* 0x000000ff02007986 */ /* 0x0003e8000c101908 */
[----:B------:R1:W-:Y:S04]  /*3930*/  STG.E desc[UR8][R2.64+0x4], RZ ;  /* 0x000004ff02007986 */ /* 0x0003e8000c101908 */
[----:B------:R1:W-:Y:S04]  /*3940*/  STG.E desc[UR8][R2.64+0x8], RZ ;  /* 0x000008ff02007986 */ /* 0x0003e8000c101908 */
[----:B------:R1:W-:Y:S04]  /*3950*/  STG.E desc[UR8][R2.64+0xc], RZ ;  /* 0x00000cff02007986 */ /* 0x0003e8000c101908 */
[----:B------:R1:W-:Y:S04]  /*3960*/  STG.E desc[UR8][R2.64+0x10], RZ ;  /* 0x000010ff02007986 */ /* 0x0003e8000c101908 */
[----:B------:R1:W-:Y:S04]  /*3970*/  STG.E desc[UR8][R2.64+0x14], RZ ;  /* 0x000014ff02007986 */ /* 0x0003e8000c101908 */
[----:B------:R1:W-:Y:S04]  /*3980*/  STG.E desc[UR8][R2.64+0x18], RZ ;  /* 0x000018ff02007986 */ /* 0x0003e8000c101908 */
[----:B------:R1:W-:Y:S01]  /*3990*/  STG.E desc[UR8][R2.64+0x1c], RZ ;  /* 0x00001cff02007986 */ /* 0x0003e2000c101908 */
[----:B------:R-:W-:Y:S05]  /*39a0*/  @P0 BRA `(.L_x_102) ;  /* 0xfffffffc00cc0947 */ /* 0x000fea000383ffff */
.L_x_101:
[----:B------:R-:W-:Y:S05]  /*39b0*/  @!P1 EXIT ;  /* 0x000000000000994d */ /* 0x000fea0003800000 */
[----:B------:R-:W-:Y:S02]  /*39c0*/  ISETP.GE.U32.AND P0, PT, R6, 0x4, PT ;  /* 0x000000040600780c */ /* 0x000fe40003f06070 */
[----:B------:R-:W-:-:S04]  /*39d0*/  LOP3.LUT R4, R8, 0x3, RZ, 0xc0, !PT ;  /* 0x0000000308047812 */ /* 0x000fc800078ec0ff */
[----:B------:R-:W-:-:S07]  /*39e0*/  ISETP.NE.AND P1, PT, R4, RZ, PT ;  /* 0x000000ff0400720c */ /* 0x000fce0003f25270 */
[----:B------:R-:W-:Y:S06]  /*39f0*/  @!P0 BRA `(.L_x_103) ;  /* 0x0000000000208947 */ /* 0x000fec0003800000 */
[----:B-1----:R-:W0:Y:S01]  /*3a00*/  LDC.64 R2, c[0x0][0x398] ;  /* 0x0000e600ff027b82 */ /* 0x002e220000000a00 */
[----:B------:R-:W-:Y:S01]  /*3a10*/  IMAD.IADD R5, R0, 0x1, R7 ;  /* 0x0000000100057824 */ /* 0x000fe200078e0207 */
[----:B------:R-:W-:-:S03]  /*3a20*/  IADD3 R7, PT, PT, R7, 0x4, RZ ;  /* 0x0000000407077810 */ /* 0x000fc60007ffe0ff */
[----:B0-----:R-:W-:-:S05]  /*3a30*/  IMAD.WIDE R2, R5, 0x4, R2 ;  /* 0x0000000405027825 */ /* 0x001fca00078e0202 */
[----:B------:R0:W-:Y:S04]  /*3a40*/  STG.E desc[UR8][R2.64], RZ ;  /* 0x000000ff02007986 */ /* 0x0001e8000c101908 */
[----:B------:R0:W-:Y:S04]  /*3a50*/  STG.E desc[UR8][R2.64+0x4], RZ ;  /* 0x000004ff02007986 */ /* 0x0001e8000c101908 */
[----:B------:R0:W-:Y:S04]  /*3a60*/  STG.E desc[UR8][R2.64+0x8], RZ ;  /* 0x000008ff02007986 */ /* 0x0001e8000c101908 */
[----:B------:R0:W-:Y:S02]  /*3a70*/  STG.E desc[UR8][R2.64+0xc], RZ ;  /* 0x00000cff02007986 */ /* 0x0001e4000c101908 */
.L_x_103:
[----:B------:R-:W-:Y:S05]  /*3a80*/  @!P1 EXIT ;  /* 0x000000000000994d */ /* 0x000fea0003800000 */
[----:B------:R-:W-:Y:S02]  /*3a90*/  ISETP.NE.AND P1, PT, R4, 0x1, PT ;  /* 0x000000010400780c */ /* 0x000fe40003f25270 */
[----:B------:R-:W-:-:S04]  /*3aa0*/  LOP3.LUT R4, R8, 0x1, RZ, 0xc0, !PT ;  /* 0x0000000108047812 */ /* 0x000fc800078ec0ff */
[----:B------:R-:W-:-:S07]  /*3ab0*/  ISETP.NE.U32.AND P0, PT, R4, 0x1, PT ;  /* 0x000000010400780c */ /* 0x000fce0003f05070 */
[----:B01----:R-:W0:Y:S01]  /*3ac0*/  @P1 LDC.64 R2, c[0x0][0x398] ;  /* 0x0000e600ff021b82 */ /* 0x003e220000000a00 */
[----:B------:R-:W-:-:S05]  /*3ad0*/  @P1 IADD3 R5, PT, PT, R0, R7, RZ ;  /* 0x0000000700051210 */ /* 0x000fca0007ffe0ff */
[----:B0-----:R-:W-:-:S05]  /*3ae0*/  @P1 IMAD.WIDE R2, R5, 0x4, R2 ;  /* 0x0000000405021825 */ /* 0x001fca00078e0202 */
[----:B------:R0:W-:Y:S04]  /*3af0*/  @P1 STG.E desc[UR8][R2.64], RZ ;  /* 0x000000ff02001986 */ /* 0x0001e8000c101908 */
[----:B------:R0:W-:Y:S01]  /*3b00*/  @P1 STG.E desc[UR8][R2.64+0x4], RZ ;  /* 0x000004ff02001986 */ /* 0x0001e2000c101908 */
[----:B------:R-:W-:Y:S05]  /*3b10*/  @P0 EXIT ;  /* 0x000000000000094d */ /* 0x000fea0003800000 */
[----:B0-----:R-:W0:Y:S01]  /*3b20*/  LDC.64 R2, c[0x0][0x398] ;  /* 0x0000e600ff027b82 */ /* 0x001e220000000a00 */
[----:B------:R-:W-:-:S05]  /*3b30*/  @P1 IADD3 R7, PT, PT, R7, 0x2, RZ ;  /* 0x0000000207071810 */ /* 0x000fca0007ffe0ff */
[----:B------:R-:W-:-:S04]  /*3b40*/  IMAD.IADD R7, R0, 0x1, R7 ;  /* 0x0000000100077824 */ /* 0x000fc800078e0207 */
[----:B0-----:R-:W-:-:S05]  /*3b50*/  IMAD.WIDE R2, R7, 0x4, R2 ;  /* 0x0000000407027825 */ /* 0x001fca00078e0202 */
[----:B------:R-:W-:Y:S01]  /*3b60*/  STG.E desc[UR8][R2.64], RZ ;  /* 0x000000ff02007986 */ /* 0x000fe2000c101908 */
[----:B------:R-:W-:Y:S05]  /*3b70*/  EXIT ;  /* 0x000000000000794d */ /* 0x000fea0003800000 */
        .weak           $__internal_3_$__cuda_sm20_rcp_rn_f32_slowpath
        .type           $__internal_3_$__cuda_sm20_rcp_rn_f32_slowpath,@function
        .size           $__internal_3_$__cuda_sm20_rcp_rn_f32_slowpath,($__internal_4_$__cuda_sm20_sqrt_rn_f32_slowpath - $__internal_3_$__cuda_sm20_rcp_rn_f32_slowpath)
$__internal_3_$__cuda_sm20_rcp_rn_f32_slowpath:
[----:B------:R-:W-:-:S04]  /*3b80*/  SHF.L.U32 R3, R0, 0x1, RZ ;  /* 0x0000000100037819 */ /* 0x000fc800000006ff */
[----:B------:R-:W-:-:S04]  /*3b90*/  SHF.R.U32.HI R10, RZ, 0x18, R3 ;  /* 0x00000018ff0a7819 */ /* 0x000fc80000011603 */
[----:B------:R-:W-:-:S13]  /*3ba0*/  ISETP.NE.U32.AND P0, PT, R10, RZ, PT ;  /* 0x000000ff0a00720c */ /* 0x000fda0003f05070 */
[----:B------:R-:W-:Y:S05]  /*3bb0*/  @P0 BRA `(.L_x_104) ;  /* 0x00000000002c0947 */ /* 0x000fea0003800000 */
[----:B------:R-:W-:-:S04]  /*3bc0*/  SHF.L.U32 R3, R0, 0x1, RZ ;  /* 0x0000000100037819 */ /* 0x000fc800000006ff */
[----:B------:R-:W-:-:S13]  /*3bd0*/  ISETP.NE.AND P0, PT, R3, RZ, PT ;  /* 0x000000ff0300720c */ /* 0x000fda0003f05270 */
[----:B------:R2:W3:Y:S01]  /*3be0*/  @!P0 MUFU.RCP R3, R0 ;  /* 0x0000000000038308 */ /* 0x0004e20000001000 */
[----:B------:R-:W-:Y:S05]  /*3bf0*/  @!P0 BRA `(.L_x_105) ;  /* 0x0000000000a48947 */ /* 0x000fea0003800000 */
[----:B------:R-:W-:-:S04]  /*3c00*/  FFMA R4, R0, 1.84467440737095516160e+19, RZ ;  /* 0x5f80000000047823 */ /* 0x000fc800000000ff */
[----:B---3--:R-:W2:Y:S02]  /*3c10*/  MUFU.RCP R3, R4 ;  /* 0x0000000400037308 */ /* 0x008ea40000001000 */
[----:B--2---:R-:W-:-:S04]  /*3c20*/  FFMA R0, R4, R3, -1 ;  /* 0xbf80000004007423 */ /* 0x004fc80000000003 */
[----:B------:R-:W-:-:S04]  /*3c30*/  FADD.FTZ R0, -R0, -RZ ;  /* 0x800000ff00007221 */ /* 0x000fc80000010100 */
[----:B------:R-:W-:-:S04]  /*3c40*/  FFMA R0, R3, R0, R3 ;  /* 0x0000000003007223 */ /* 0x000fc80000000003 */
[----:B------:R-:W-:Y:S01]  /*3c50*/  FFMA R3, R0, 1.84467440737095516160e+19, RZ ;  /* 0x5f80000000037823 */ /* 0x000fe200000000ff */
[----:B------:R-:W-:Y:S06]  /*3c60*/  BRA `(.L_x_105) ;  /* 0x0000000000887947 */ /* 0x000fec0003800000 */
.L_x_104:
[----:B------:R-:W-:-:S04]  /*3c70*/  IADD3 R12, PT, PT, R10, -0xfd, RZ ;  /* 0xffffff030a0c7810 */ /* 0x000fc80007ffe0ff */
[----:B------:R-:W-:-:S13]  /*3c80*/  ISETP.GT.U32.AND P0, PT, R12, 0x1, PT ;  /* 0x000000010c00780c */ /* 0x000fda0003f04070 */
[----:B------:R-:W-:Y:S05]  /*3c90*/  @P0 BRA `(.L_x_106) ;  /* 0x0000000000780947 */ /* 0x000fea0003800000 */
[----:B------:R-:W-:Y:S01]  /*3ca0*/  LOP3.LUT R3, R0, 0x7fffff, RZ, 0xc0, !PT ;  /* 0x007fffff00037812 */ /* 0x000fe200078ec0ff */
[----:B------:R-:W-:-:S03]  /*3cb0*/  IMAD.MOV.U32 R9, RZ, RZ, 0x3 ;  /* 0x00000003ff097424 */ /* 0x000fc600078e00ff */
[----:B------:R-:W-:Y:S02]  /*3cc0*/  LOP3.LUT R3, R3, 0x3f800000, RZ, 0xfc, !PT ;  /* 0x3f80000003037812 */ /* 0x000fe400078efcff */
[----:B------:R-:W-:Y:S02]  /*3cd0*/  SHF.L.U32 R9, R9, R12, RZ ;  /* 0x0000000c09097219 */ /* 0x000fe400000006ff */
[----:B------:R-:W0:Y:S02]  /*3ce0*/  MUFU.RCP R4, R3 ;  /* 0x0000000300047308 */ /* 0x000e240000001000 */
[----:B0-----:R-:W-:-:S04]  /*3cf0*/  FFMA R5, R3, R4, -1 ;  /* 0xbf80000003057423 */ /* 0x001fc80000000004 */
[----:B------:R-:W-:-:S04]  /*3d00*/  FADD.FTZ R5, -R5, -RZ ;  /* 0x800000ff05057221 */ /* 0x000fc80000010100 */
[CCC-:B------:R-:W-:Y:S01]  /*3d10*/  FFMA.RM R7, R4.reuse, R5.reuse, R4.reuse ;  /* 0x0000000504077223 */ /* 0x1c0fe20000004004 */
[----:B------:R-:W-:-:S04]  /*3d20*/  FFMA.RP R8, R4, R5, R4 ;  /* 0x0000000504087223 */ /* 0x000fc80000008004 */
[C---:B------:R-:W-:Y:S02]  /*3d30*/  LOP3.LUT R4, R7.reuse, 0x7fffff, RZ, 0xc0, !PT ;  /* 0x007fffff07047812 */ /* 0x040fe400078ec0ff */
[----:B------:R-:W-:Y:S02]  /*3d40*/  FSETP.NEU.FTZ.AND P0, PT, R7, R8, PT ;  /* 0x000000080700720b */ /* 0x000fe40003f1d000 */
[----:B------:R-:W-:Y:S02]  /*3d50*/  LOP3.LUT R4, R4, 0x800000, RZ, 0xfc, !PT ;  /* 0x0080000004047812 */ /* 0x000fe400078efcff */
[----:B------:R-:W-:Y:S02]  /*3d60*/  SEL R5, RZ, 0xffffffff, !P0 ;  /* 0xffffffffff057807 */ /* 0x000fe40004000000 */
[----:B------:R-:W-:Y:S02]  /*3d70*/  LOP3.LUT R9, R9, R4, RZ, 0xc0, !PT ;  /* 0x0000000409097212 */ /* 0x000fe400078ec0ff */
[----:B------:R-:W-:-:S02]  /*3d80*/  IADD3 R5, PT, PT, -R5, RZ, RZ ;  /* 0x000000ff05057210 */ /* 0x000fc40007ffe1ff */
[-C--:B------:R-:W-:Y:S02]  /*3d90*/  SHF.R.U32.HI R9, RZ, R12.reuse, R9 ;  /* 0x0000000cff097219 */ /* 0x080fe40000011609 */
[----:B------:R-:W-:Y:S02]  /*3da0*/  LOP3.LUT P1, RZ, R5, R12, R4, 0xf8, !PT ;  /* 0x0000000c05ff7212 */ /* 0x000fe4000782f804 */
[C---:B------:R-:W-:Y:S02]  /*3db0*/  LOP3.LUT P0, RZ, R9.reuse, 0x1, RZ, 0xc0, !PT ;  /* 0x0000000109ff7812 */ /* 0x040fe4000780c0ff */
[----:B------:R-:W-:-:S04]  /*3dc0*/  LOP3.LUT P2, RZ, R9, 0x2, RZ, 0xc0, !PT ;  /* 0x0000000209ff7812 */ /* 0x000fc8000784c0ff */
[----:B------:R-:W-:Y:S02]  /*3dd0*/  PLOP3.LUT P0, PT, P0, P1, P2, 0xe0, 0x0 ;  /* 0x000000000000781c */ /* 0x000fe40000703c20 */
[----:B------:R-:W-:Y:S02]  /*3de0*/  LOP3.LUT P1, RZ, R0, 0x7fffff, RZ, 0xc0, !PT ;  /* 0x007fffff00ff7812 */ /* 0x000fe4000782c0ff */
[----:B------:R-:W-:-:S04]  /*3df0*/  SEL R3, RZ, 0x1, !P0 ;  /* 0x00000001ff037807 */ /* 0x000fc80004000000 */
[----:B------:R-:W-:-:S04]  /*3e00*/  IADD3 R3, PT, PT, -R3, RZ, RZ ;  /* 0x000000ff03037210 */ /* 0x000fc80007ffe1ff */
[----:B------:R-:W-:Y:S02]  /*3e10*/  ISETP.GE.AND P0, PT, R3, RZ, PT ;  /* 0x000000ff0300720c */ /* 0x000fe40003f06270 */
[----:B------:R-:W-:-:S04]  /*3e20*/  IADD3 R3, PT, PT, R10, -0xfc, RZ ;  /* 0xffffff040a037810 */ /* 0x000fc80007ffe0ff */
[----:B------:R-:W-:-:S07]  /*3e30*/  SHF.R.U32.HI R3, RZ, R3, R4 ;  /* 0x00000003ff037219 */ /* 0x000fce0000011604 */
[----:B------:R-:W-:-:S05]  /*3e40*/  @!P0 VIADD R3, R3, 0x1 ;  /* 0x0000000103038836 */ /* 0x000fca0000000000 */
[----:B------:R-:W-:-:S04]  /*3e50*/  @!P1 SHF.L.U32 R3, R3, 0x1, RZ ;  /* 0x0000000103039819 */ /* 0x000fc800000006ff */
[----:B------:R-:W-:Y:S01]  /*3e60*/  LOP3.LUT R3, R3, 0x80000000, R0, 0xf8, !PT ;  /* 0x8000000003037812 */ /* 0x000fe200078ef800 */
[----:B------:R-:W-:Y:S06]  /*3e70*/  BRA `(.L_x_105) ;  /* 0x0000000000047947 */ /* 0x000fec0003800000 */
.L_x_106:
[----:B------:R0:W1:Y:S02]  /*3e80*/  MUFU.RCP R3, R0 ;  /* 0x0000000000037308 */ /* 0x0000640000001000 */
.L_x_105:
[----:B-1-3--:R-:W-:Y:S01]  /*3e90*/  MOV R8, R3 ;  /* 0x0000000300087202 */ /* 0x00afe20000000f00 */
[----:B------:R-:W-:-:S04]  /*3ea0*/  HFMA2 R3, -RZ, RZ, 0, 0 ;  /* 0x00000000ff037431 */ /* 0x000fc800000001ff */
[----:B0-2---:R-:W-:Y:S05]  /*3eb0*/  RET.REL.NODEC R2 `(_Z26batch_multi_head_attentionPKfS0_S0_PfS1_iiii) ;  /* 0xffffffc002507950 */ /* 0x005fea0003c3ffff */
        .weak           $__internal_4_$__cuda_sm20_sqrt_rn_f32_slowpath
        .type           $__internal_4_$__cuda_sm20_sqrt_rn_f32_slowpath,@function
        .size           $__internal_4_$__cuda_sm20_sqrt_rn_f32_slowpath,($__internal_5_$__cuda_sm3x_div_rn_noftz_f32_slowpath - $__internal_4_$__cuda_sm20_sqrt_rn_f32_slowpath)
$__internal_4_$__cuda_sm20_sqrt_rn_f32_slowpath:
[----:B------:R-:W-:-:S13]  /*3ec0*/  LOP3.LUT P0, RZ, R0, 0x7fffffff, RZ, 0xc0, !PT ;  /* 0x7fffffff00ff7812 */ /* 0x000fda000780c0ff */
[----:B------:R-:W-:Y:S01]  /*3ed0*/  @!P0 IMAD.MOV.U32 R2, RZ, RZ, R0 ;  /* 0x000000ffff028224 */ /* 0x000fe200078e0000 */
[----:B------:R-:W-:Y:S06]  /*3ee0*/  @!P0 BRA `(.L_x_107) ;  /* 0x0000000000448947 */ /* 0x000fec0003800000 */
[----:B------:R-:W-:-:S13]  /*3ef0*/  FSETP.GEU.FTZ.AND P0, PT, R0, RZ, PT ;  /* 0x000000ff0000720b */ /* 0x000fda0003f1e000 */
[----:B------:R-:W-:Y:S01]  /*3f00*/  @!P0 MOV R2, 0x7fffffff ;  /* 0x7fffffff00028802 */ /* 0x000fe20000000f00 */
[----:B------:R-:W-:Y:S06]  /*3f10*/  @!P0 BRA `(.L_x_107) ;  /* 0x0000000000388947 */ /* 0x000fec0003800000 */
[----:B------:R-:W-:-:S13]  /*3f20*/  FSETP.GTU.FTZ.AND P0, PT, |R0|, +INF , PT ;  /* 0x7f8000000000780b */ /* 0x000fda0003f1c200 */
[----:B------:R-:W-:Y:S01]  /*3f30*/  @P0 FADD.FTZ R2, R0, 1 ;  /* 0x3f80000000020421 */ /* 0x000fe20000010000 */
[----:B------:R-:W-:Y:S06]  /*3f40*/  @P0 BRA `(.L_x_107) ;  /* 0x00000000002c0947 */ /* 0x000fec0003800000 */
[----:B------:R-:W-:-:S13]  /*3f50*/  FSETP.NEU.FTZ.AND P0, PT, |R0|, +INF , PT ;  /* 0x7f8000000000780b */ /* 0x000fda0003f1d200 */
[----:B------:R-:W-:Y:S01]  /*3f60*/  @!P0 MOV R2, R0 ;  /* 0x0000000000028202 */ /* 0x000fe20000000f00 */
[----:B------:R-:W-:Y:S06]  /*3f70*/  @!P0 BRA `(.L_x_107) ;  /* 0x0000000000208947 */ /* 0x000fec0003800000 */
[----:B------:R-:W-:-:S04]  /*3f80*/  FFMA R0, R0, 1.84467440737095516160e+19, RZ ;  /* 0x5f80000000007823 */ /* 0x000fc800000000ff */
[----:B------:R-:W0:Y:S02]  /*3f90*/  MUFU.RSQ R3, R0 ;  /* 0x0000000000037308 */ /* 0x000e240000001400 */
[----:B0-----:R-:W-:Y:S01]  /*3fa0*/  FMUL.FTZ R5, R0, R3 ;  /* 0x0000000300057220 */ /* 0x001fe20000410000 */
[----:B------:R-:W-:-:S03]  /*3fb0*/  FMUL.FTZ R3, R3, 0.5 ;  /* 0x3f00000003037820 */ /* 0x000fc60000410000 */
[----:B------:R-:W-:-:S04]  /*3fc0*/  FADD.FTZ R2, -R5, -RZ ;  /* 0x800000ff05027221 */ /* 0x000fc80000010100 */
[----:B------:R-:W-:-:S04]  /*3fd0*/  FFMA R2, R5, R2, R0 ;  /* 0x0000000205027223 */ /* 0x000fc80000000000 */
[----:B------:R-:W-:-:S04]  /*3fe0*/  FFMA R2, R2, R3, R5 ;  /* 0x0000000302027223 */ /* 0x000fc80000000005 */
[----:B------:R-:W-:-:S07]  /*3ff0*/  FMUL.FTZ R2, R2, 2.3283064365386962891e-10 ;  /* 0x2f80000002027820 */ /* 0x000fce0000410000 */
.L_x_107:
[----:B------:R-:W-:Y:S01]  /*4000*/  HFMA2 R3, -RZ, RZ, 0, 0 ;  /* 0x00000000ff037431 */ /* 0x000fe200000001ff */
[----:B------:R-:W-:Y:S01]  /*4010*/  MOV R0, R2 ;  /* 0x0000000200007202 */ /* 0x000fe20000000f00 */
[----:B------:R-:W-:-:S04]  /*4020*/  IMAD.MOV.U32 R2, RZ, RZ, R4 ;  /* 0x000000ffff027224 */ /* 0x000fc800078e0004 */
[----:B------:R-:W-:Y:S05]  /*4030*/  RET.REL.NODEC R2 `(_Z26batch_multi_head_attentionPKfS0_S0_PfS1_iiii) ;  /* 0xffffffbc02f07950 */ /* 0x000fea0003c3ffff */
        .weak           $__internal_5_$__cuda_sm3x_div_rn_noftz_f32_slowpath
        .type           $__internal_5_$__cuda_sm3x_div_rn_noftz_f32_slowpath,@function
        .size           $__internal_5_$__cuda_sm3x_div_rn_noftz_f32_slowpath,(.L_x_149 - $__internal_5_$__cuda_sm3x_div_rn_noftz_f32_slowpath)
$__internal_5_$__cuda_sm3x_div_rn_noftz_f32_slowpath:
[----:B------:R-:W-:Y:S02]  /*4040*/  SHF.R.U32.HI R16, RZ, 0x17, R3 ;  /* 0x00000017ff107819 */ /* 0x000fe40000011603 */
[----:B------:R-:W-:Y:S02]  /*4050*/  SHF.R.U32.HI R19, RZ, 0x17, R8 ;  /* 0x00000017ff137819 */ /* 0x000fe40000011608 */
[----:B------:R-:W-:Y:S02]  /*4060*/  LOP3.LUT R16, R16, 0xff, RZ, 0xc0, !PT ;  /* 0x000000ff10107812 */ /* 0x000fe400078ec0ff */
[----:B------:R-:W-:Y:S02]  /*4070*/  LOP3.LUT R19, R19, 0xff, RZ, 0xc0, !PT ;  /* 0x000000ff13137812 */ /* 0x000fe400078ec0ff */
[----:B------:R-:W-:Y:S02]  /*4080*/  IADD3 R23, PT, PT, R16, -0x1, RZ ;  /* 0xffffffff10177810 */ /* 0x000fe40007ffe0ff */
[----:B------:R-:W-:-:S02]  /*4090*/  IADD3 R2, PT, PT, R19, -0x1, RZ ;  /* 0xffffffff13027810 */ /* 0x000fc40007ffe0ff */
        /* <DEDUP_REMOVED lines=22> */
[----:B------:R-:W-:Y:S01]  /*4200*/  @P0 MOV R17, RZ ;  /* 0x000000ff00110202 */ /* 0x000fe20000000f00 */
[----:B------:R-:W-:Y:S01]  /*4210*/  @!P0 FFMA R8, R8, 1.84467440737095516160e+19, RZ ;  /* 0x5f80000008088823 */ /* 0x000fe200000000ff */
[----:B------:R-:W-:Y:S01]  /*4220*/  @!P0 MOV R17, 0xffffffc0 ;  /* 0xffffffc000118802 */ /* 0x000fe20000000f00 */
[----:B------:R-:W-:-:S03]  /*4230*/  @!P1 FFMA R3, R3, 1.84467440737095516160e+19, RZ ;  /* 0x5f80000003039823 */ /* 0x000fc600000000ff */
[----:B------:R-:W-:-:S07]  /*4240*/  @!P1 IADD3 R17, PT, PT, R17, 0x40, RZ ;  /* 0x0000004011119810 */ /* 0x000fce0007ffe0ff */
.L_x_108:
[----:B------:R-:W-:Y:S02]  /*4250*/  LEA R2, R16, 0xc0800000, 0x17 ;  /* 0xc080000010027811 */ /* 0x000fe400078eb8ff */
[----:B------:R-:W-:-:S03]  /*4260*/  IADD3 R19, PT, PT, R19, -0x7f, RZ ;  /* 0xffffff8113137810 */ /* 0x000fc60007ffe0ff */
[----:B------:R-:W-:Y:S02]  /*4270*/  IMAD.IADD R25, R3, 0x1, -R2 ;  /* 0x0000000103197824 */ /* 0x000fe400078e0a02 */
[----:B------:R-:W-:Y:S02]  /*4280*/  IMAD R2, R19, -0x800000, R8 ;  /* 0xff80000013027824 */ /* 0x000fe400078e0208 */
[----:B------:R-:W0:Y:S01]  /*4290*/  MUFU.RCP R24, R25 ;  /* 0x0000001900187308 */ /* 0x000e220000001000 */
[----:B------:R-:W-:-:S04]  /*42a0*/  FADD.FTZ R3, -R25, -RZ ;  /* 0x800000ff19037221 */ /* 0x000fc80000010100 */
[----:B0-----:R-:W-:-:S04]  /*42b0*/  FFMA R23, R24, R3, 1 ;  /* 0x3f80000018177423 */ /* 0x001fc80000000003 */
[----:B------:R-:W-:-:S04]  /*42c0*/  FFMA R23, R24, R23, R24 ;  /* 0x0000001718177223 */ /* 0x000fc80000000018 */
[----:B------:R-:W-:-:S04]  /*42d0*/  FFMA R8, R2, R23, RZ ;  /* 0x0000001702087223 */ /* 0x000fc800000000ff */
[----:B------:R-:W-:-:S04]  /*42e0*/  FFMA R24, R3, R8, R2 ;  /* 0x0000000803187223 */ /* 0x000fc80000000002 */
[----:B------:R-:W-:Y:S01]  /*42f0*/  FFMA R8, R23, R24, R8 ;  /* 0x0000001817087223 */ /* 0x000fe20000000008 */
[----:B------:R-:W-:-:S03]  /*4300*/  IADD3 R24, PT, PT, R19, 0x7f, -R16 ;  /* 0x0000007f13187810 */ /* 0x000fc60007ffe810 */
[----:B------:R-:W-:Y:S01]  /*4310*/  FFMA R3, R3, R8, R2 ;  /* 0x0000000803037223 */ /* 0x000fe20000000002 */
[----:B------:R-:W-:-:S03]  /*4320*/  IADD3 R17, PT, PT, R24, R17, RZ ;  /* 0x0000001118117210 */ /* 0x000fc60007ffe0ff */
[----:B------:R-:W-:-:S05]  /*4330*/  FFMA R2, R23, R3, R8 ;  /* 0x0000000317027223 */ /* 0x000fca0000000008 */
[----:B------:R-:W-:-:S04]  /*4340*/  SHF.R.U32.HI R16, RZ, 0x17, R2 ;  /* 0x00000017ff107819 */ /* 0x000fc80000011602 */
[----:B------:R-:W-:-:S04]  /*4350*/  LOP3.LUT R16, R16, 0xff, RZ, 0xc0, !PT ;  /* 0x000000ff10107812 */ /* 0x000fc800078ec0ff */
[----:B------:R-:W-:-:S05]  /*4360*/  IADD3 R16, PT, PT, R16, R17, RZ ;  /* 0x0000001110107210 */ /* 0x000fca0007ffe0ff */
        /* <DEDUP_REMOVED lines=11> */
[C---:B------:R-:W-:Y:S01]  /*4420*/  IADD3 R24, PT, PT, R16.reuse, 0x20, RZ ;  /* 0x0000002010187810 */ /* 0x040fe20007ffe0ff */
[CCC-:B------:R-:W-:Y:S01]  /*4430*/  FFMA.RP R19, R23.reuse, R3.reuse, R8.reuse ;  /* 0x0000000317137223 */ /* 0x1c0fe20000008008 */
[----:B------:R-:W-:Y:S01]  /*4440*/  FFMA.RM R8, R23, R3, R8 ;  /* 0x0000000317087223 */ /* 0x000fe20000004008 */
[C---:B------:R-:W-:Y:S02]  /*4450*/  ISETP.NE.AND P3, PT, R16.reuse, RZ, PT ;  /* 0x000000ff1000720c */ /* 0x040fe40003f65270 */
[----:B------:R-:W-:Y:S02]  /*4460*/  LOP3.LUT R17, R17, 0x7fffff, RZ, 0xc0, !PT ;  /* 0x007fffff11117812 */ /* 0x000fe400078ec0ff */
[----:B------:R-:W-:Y:S02]  /*4470*/  ISETP.NE.AND P1, PT, R16, RZ, PT ;  /* 0x000000ff1000720c */ /* 0x000fe40003f25270 */
[----:B------:R-:W-:-:S02]  /*4480*/  LOP3.LUT R17, R17, 0x800000, RZ, 0xfc, !PT ;  /* 0x0080000011117812 */ /* 0x000fc400078efcff */
[----:B------:R-:W-:Y:S02]  /*4490*/  IADD3 R16, PT, PT, -R16, RZ, RZ ;  /* 0x000000ff10107210 */ /* 0x000fe40007ffe1ff */
[----:B------:R-:W-:Y:S02]  /*44a0*/  SHF.L.U32 R24, R17, R24, RZ ;  /* 0x0000001811187219 */ /* 0x000fe400000006ff */
[----:B------:R-:W-:Y:S02]  /*44b0*/  FSETP.NEU.FTZ.AND P0, PT, R19, R8, PT ;  /* 0x000000081300720b */ /* 0x000fe40003f1d000 */
[----:B------:R-:W-:Y:S02]  /*44c0*/  SEL R8, R16, RZ, P3 ;  /* 0x000000ff10087207 */ /* 0x000fe40001800000 */
[----:B------:R-:W-:Y:S02]  /*44d0*/  ISETP.NE.AND P1, PT, R24, RZ, P1 ;  /* 0x000000ff1800720c */ /* 0x000fe40000f25270 */
[----:B------:R-:W-:-:S02]  /*44e0*/  SHF.R.U32.HI R8, RZ, R8, R17 ;  /* 0x00000008ff087219 */ /* 0x000fc40000011611 */
[----:B------:R-:W-:Y:S02]  /*44f0*/  PLOP3.LUT P0, PT, P0, P1, PT, 0xf8, 0x8f ;  /* 0x00000000008f781c */ /* 0x000fe40000703f70 */
[----:B------:R-:W-:Y:S02]  /*4500*/  SHF.R.U32.HI R16, RZ, 0x1, R8 ;  /* 0x00000001ff107819 */ /* 0x000fe40000011608 */
[----:B------:R-:W-:-:S04]  /*4510*/  SEL R3, RZ, 0x1, !P0 ;  /* 0x00000001ff037807 */ /* 0x000fc80004000000 */
[----:B------:R-:W-:-:S04]  /*4520*/  LOP3.LUT R3, R3, 0x1, R16, 0xf8, !PT ;  /* 0x0000000103037812 */ /* 0x000fc800078ef810 */
[----:B------:R-:W-:-:S04]  /*4530*/  LOP3.LUT R3, R3, R8, RZ, 0xc0, !PT ;  /* 0x0000000803037212 */ /* 0x000fc800078ec0ff */
[----:B------:R-:W-:-:S04]  /*4540*/  IADD3 R3, PT, PT, R16, R3, RZ ;  /* 0x0000000310037210 */ /* 0x000fc80007ffe0ff */
[----:B------:R-:W-:Y:S01]  /*4550*/  LOP3.LUT R2, R3, R2, RZ, 0xfc, !PT ;  /* 0x0000000203027212 */ /* 0x000fe200078efcff */
[----:B------:R-:W-:Y:S06]  /*4560*/  BRA `(.L_x_115) ;  /* 0x0000000000347947 */ /* 0x000fec0003800000 */
.L_x_114:
[----:B------:R-:W-:-:S04]  /*4570*/  LOP3.LUT R2, R2, 0x80000000, RZ, 0xc0, !PT ;  /* 0x8000000002027812 */ /* 0x000fc800078ec0ff */
[----:B------:R-:W-:Y:S01]  /*4580*/  LOP3.LUT R2, R2, 0x7f800000, RZ, 0xfc, !PT ;  /* 0x7f80000002027812 */ /* 0x000fe200078efcff */
[----:B------:R-:W-:Y:S06]  /*4590*/  BRA `(.L_x_115) ;  /* 0x0000000000287947 */ /* 0x000fec0003800000 */
.L_x_113:
[----:B------:R-:W-:Y:S01]  /*45a0*/  IMAD R2, R17, 0x800000, R2 ;  /* 0x0080000011027824 */ /* 0x000fe200078e0202 */
[----:B------:R-:W-:Y:S06]  /*45b0*/  BRA `(.L_x_115) ;  /* 0x0000000000207947 */ /* 0x000fec0003800000 */
.L_x_112:
[----:B------:R-:W-:-:S04]  /*45c0*/  LOP3.LUT R2, R3, 0x80000000, R8, 0x48, !PT ;  /* 0x8000000003027812 */ /* 0x000fc800078e4808 */
[----:B------:R-:W-:Y:S01]  /*45d0*/  LOP3.LUT R2, R2, 0x7f800000, RZ, 0xfc, !PT ;  /* 0x7f80000002027812 */ /* 0x000fe200078efcff */
[----:B------:R-:W-:Y:S06]  /*45e0*/  BRA `(.L_x_115) ;  /* 0x0000000000147947 */ /* 0x000fec0003800000 */
.L_x_111:
[----:B------:R-:W-:Y:S01]  /*45f0*/  LOP3.LUT R2, R3, 0x80000000, R8, 0x48, !PT ;  /* 0x8000000003027812 */ /* 0x000fe200078e4808 */
[----:B------:R-:W-:Y:S06]  /*4600*/  BRA `(.L_x_115) ;  /* 0x00000000000c7947 */ /* 0x000fec0003800000 */
.L_x_110:
[----:B------:R-:W0:Y:S01]  /*4610*/  MUFU.RSQ R2, -QNAN ;  /* 0xffc0000000027908 */ /* 0x000e220000001400 */
[----:B------:R-:W-:Y:S05]  /*4620*/  BRA `(.L_x_115) ;  /* 0x0000000000047947 */ /* 0x000fea0003800000 */
.L_x_109:
[----:B------:R-:W-:-:S07]  /*4630*/  FADD.FTZ R2, R8, R3 ;  /* 0x0000000308027221 */ /* 0x000fce0000010000 */
.L_x_115:
[----:B------:R-:W-:Y:S01]  /*4640*/  HFMA2 R3, -RZ, RZ, 0, 0 ;  /* 0x00000000ff037431 */ /* 0x000fe200000001ff */
[----:B0-----:R-:W-:Y:S02]  /*4650*/  MOV R8, R2 ;  /* 0x0000000200087202 */ /* 0x001fe40000000f00 */
[----:B------:R-:W-:-:S04]  /*4660*/  MOV R2, R15 ;  /* 0x0000000f00027202 */ /* 0x000fc80000000f00 */
[----:B------:R-:W-:Y:S05]  /*4670*/  RET.REL.NODEC R2 `(_Z26batch_multi_head_attentionPKfS0_S0_PfS1_iiii) ;  /* 0xffffffb802607950 */ /* 0x000fea0003c3ffff */
.L_x_116:
        /* <DEDUP_REMOVED lines=16> */
.L_x_149:


//--------------------- .text._Z19batch_token_processPKfPfS0_S0_iii --------------------------
	.section	.text._Z19batch_token_processPKfPfS0_S0_iii,"ax",@progbits
	.align	128
        .global         _Z19batch_token_processPKfPfS0_S0_iii
        .type           _Z19batch_token_processPKfPfS0_S0_iii,@function
        .size           _Z19batch_token_processPKfPfS0_S0_iii,(.L_x_151 - _Z19batch_token_processPKfPfS0_S0_iii)
        .other          _Z19batch_token_processPKfPfS0_S0_iii,@"STO_CUDA_ENTRY STV_DEFAULT"
_Z19batch_token_processPKfPfS0_S0_iii:
.text._Z19batch_token_processPKfPfS0_S0_iii:
[----:B------:R-:W-:Y:S01]  /*0000*/  LDC R1, c[0x0][0x37c] ;  /* 0x0000df00ff017b82 */ /* 0x000fe20000000800 */
[----:B------:R-:W0:Y:S07]  /*0010*/  S2R R0, SR_CTAID.Y ;  /* 0x0000000000007919 */ /* 0x000e2e0000002600 */
[----:B------:R-:W0:Y:S01]  /*0020*/  LDC.64 R6, c[0x0][0x3a0] ;  /* 0x0000e800ff067b82 */ /* 0x000e220000000a00 */
[----:B------:R-:W1:Y:S01]  /*0030*/  LDCU UR12, c[0x0][0x3a8] ;  /* 0x00007500ff0c77ac */ /* 0x000e620008000800 */
[----:B------:R-:W1:Y:S06]  /*0040*/  S2R R4, SR_TID.X ;  /* 0x0000000000047919 */ /* 0x000e6c0000002100 */
[----:B------:R-:W2:Y:S01]  /*0050*/  S2UR UR4, SR_CTAID.X ;  /* 0x00000000000479c3 */ /* 0x000ea20000002500 */
[----:B0-----:R-:W-:-:S04]  /*0060*/  ISETP.GE.AND P0, PT, R0, R7, PT ;  /* 0x000000070000720c */ /* 0x001fc80003f06270 */
[----:B--2---:R-:W-:-:S04]  /*0070*/  ISETP.LE.OR P0, PT, R6, UR4, P0 ;  /* 0x0000000406007c0c */ /* 0x004fc80008703670 */
[----:B-1----:R-:W-:-:S13]  /*0080*/  ISETP.GE.OR P0, PT, R4, UR12, P0 ;  /* 0x0000000c04007c0c */ /* 0x002fda0008706670 */
[----:B------:R-:W-:Y:S05]  /*0090*/  @P0 EXIT ;  /* 0x000000000000094d */ /* 0x000fea0003800000 */
[----:B------:R-:W-:Y:S01]  /*00a0*/  ISETP.NE.AND P0, PT, R4, RZ, PT ;  /* 0x000000ff0400720c */ /* 0x000fe20003f05270 */
[----:B------:R-:W-:Y:S01]  /*00b0*/  IMAD R7, R7, UR4, R0 ;  /* 0x0000000407077c24 */ /* 0x000fe2000f8e0200 */
[----:B------:R-:W0:Y:S01]  /*00c0*/  LDCU.64 UR10, c[0x0][0x358] ;  /* 0x00006b00ff0a77ac */ /* 0x000e220008000a00 */
[----:B------:R-:W-:Y:S02]  /*00d0*/  BSSY.RECONVERGENT B0, `(.L_x_117) ;  /* 0x00000ac000007945 */ /* 0x000fe40003800200 */
[----:B------:R-:W-:-:S08]  /*00e0*/  IMAD R7, R7, UR12, RZ ;  /* 0x0000000c07077c24 */ /* 0x000fd0000f8e02ff */
[----:B------:R-:W-:Y:S05]  /*00f0*/  @P0 BRA `(.L_x_118) ;  /* 0x0000000800a40947 */ /* 0x000fea0003800000 */
[----:B------:R-:W-:Y:S01]  /*0100*/  UISETP.GE.U32.AND UP1, UPT, UR12, 0x10, UPT ;  /* 0x000000100c00788c */ /* 0x000fe2000bf26070 */
[----:B------:R-:W-:Y:S01]  /*0110*/  HFMA2 R5, -RZ, RZ, 0, 0 ;  /* 0x00000000ff057431 */ /* 0x000fe200000001ff */
[----:B------:R-:W-:Y:S01]  /*0120*/  ULOP3.LUT UR8, UR12, 0xf, URZ, 0xc0, !UPT ;  /* 0x0000000f0c087892 */ /* 0x000fe2000f8ec0ff */
[----:B------:R-:W-:Y:S01]  /*0130*/  MOV R9, RZ ;  /* 0x000000ff00097202 */ /* 0x000fe20000000f00 */
[----:B------:R-:W-:Y:S02]  /*0140*/  UMOV UR4, URZ ;  /* 0x000000ff00047c82 */ /* 0x000fe40008000000 */
[----:B------:R-:W-:-:S03]  /*0150*/  UISETP.NE.AND UP0, UPT, UR8, URZ, UPT ;  /* 0x000000ff0800728c */ /* 0x000fc6000bf05270 */
[----:B------:R-:W-:Y:S08]  /*0160*/  BRA.U !UP1, `(.L_x_119) ;  /* 0x0000000109f87547 */ /* 0x000ff0000b800000 */
[----:B------:R-:W1:Y:S01]  /*0170*/  LDCU.64 UR6, c[0x0][0x380] ;  /* 0x00007000ff0677ac */ /* 0x000e620008000a00 */
[----:B------:R-:W-:Y:S02]  /*0180*/  MOV R5, RZ ;  /* 0x000000ff00057202 */ /* 0x000fe40000000f00 */
[----:B------:R-:W-:Y:S01]  /*0190*/  MOV R0, R7 ;  /* 0x0000000700007202 */ /* 0x000fe20000000f00 */
[----:B------:R-:W-:-:S04]  /*01a0*/  ULOP3.LUT UR4, UR12, 0x7ffffff0, URZ, 0xc0, !UPT ;  /* 0x7ffffff00c047892 */ /* 0x000fc8000f8ec0ff */
[----:B------:R-:W-:Y:S02]  /*01b0*/  UIADD3 UR9, UPT, UPT, -UR4, URZ, URZ ;  /* 0x000000ff04097290 */ /* 0x000fe4000fffe1ff */
[----:B-1----:R-:W-:-:S04]  /*01c0*/  UIADD3 UR5, UP1, UPT, UR6, 0x20, URZ ;  /* 0x0000002006057890 */ /* 0x002fc8000ff3e0ff */
[----:B------:R-:W-:-:S12]  /*01d0*/  UIADD3.X UR6, UPT, UPT, URZ, UR7, URZ, UP1, !UPT ;  /* 0x00000007ff067290 */ /* 0x000fd80008ffe4ff */
.L_x_120:
[----:B------:R-:W-:Y:S02]  /*01e0*/  MOV R2, UR5 ;  /* 0x0000000500027c02 */ /* 0x000fe40008000f00 */
[----:B------:R-:W-:-:S03]  /*01f0*/  MOV R3, UR6 ;  /* 0x0000000600037c02 */ /* 0x000fc60008000f00 */
[----:B------:R-:W-:-:S05]  /*0200*/  IMAD.WIDE R2, R0, 0x4, R2 ;  /* 0x0000000400027825 */ /* 0x000fca00078e0202 */
[----:B0-----:R-:W2:Y:S04]  /*0210*/  LDG.E.CONSTANT R22, desc[UR10][R2.64+-0x20] ;  /* 0xffffe00a02167981 */ /* 0x001ea8000c1e9900 */
[----:B------:R-:W3:Y:S04]  /*0220*/  LDG.E.CONSTANT R24, desc[UR10][R2.64+-0x1c] ;  /* 0xffffe40a02187981 */ /* 0x000ee8000c1e9900 */
[----:B------:R-:W4:Y:S04]  /*0230*/  LDG.E.CONSTANT R26, desc[UR10][R2.64+-0x18] ;  /* 0xffffe80a021a7981 */ /* 0x000f28000c1e9900 */
[----:B------:R-:W5:Y:S04]  /*0240*/  LDG.E.CONSTANT R19, desc[UR10][R2.64+-0x14] ;  /* 0xffffec0a02137981 */ /* 0x000f68000c1e9900 */
        /* <DEDUP_REMOVED lines=11> */
[----:B------:R0:W5:Y:S01]  /*0300*/  LDG.E.CONSTANT R20, desc[UR10][R2.64+0x1c] ;  /* 0x00001c0a02147981 */ /* 0x000162000c1e9900 */
[----:B------:R-:W-:Y:S01]  /*0310*/  UIADD3 UR9, UPT, UPT, UR9, 0x10, URZ ;  /* 0x0000001009097890 */ /* 0x000fe2000fffe0ff */
[----:B------:R-:W-:-:S03]  /*0320*/  IADD3 R0, PT, PT, R0, 0x10, RZ ;  /* 0x0000001000007810 */ /* 0x000fc60007ffe0ff */
[----:B------:R-:W-:Y:S01]  /*0330*/  UISETP.NE.AND UP1, UPT, UR9, URZ, UPT ;  /* 0x000000ff0900728c */ /* 0x000fe2000bf25270 */
[C---:B--2---:R-:W-:Y:S01]  /*0340*/  FADD R9, R22.reuse, R9 ;  /* 0x0000000916097221 */ /* 0x044fe20000000000 */
[----:B------:R-:W-:-:S03]  /*0350*/  FFMA R5, R22, R22, R5 ;  /* 0x0000001616057223 */ /* 0x000fc60000000005 */
[----:B---3--:R-:W-:Y:S01]  /*0360*/  FADD R9, R9, R24 ;  /* 0x0000001809097221 */ /* 0x008fe20000000000 */
[----:B------:R-:W-:-:S03]  /*0370*/  FFMA R5, R24, R24, R5 ;  /* 0x0000001818057223 */ /* 0x000fc60000000005 */
[----:B----4-:R-:W-:Y:S01]  /*0380*/  FADD R22, R9, R26 ;  /* 0x0000001a09167221 */ /* 0x010fe20000000000 */
[----:B------:R-:W-:-:S03]  /*0390*/  FFMA R26, R26, R26, R5 ;  /* 0x0000001a1a1a7223 */ /* 0x000fc60000000005 */
[----:B-----5:R-:W-:Y:S01]  /*03a0*/  FADD R5, R22, R19 ;  /* 0x0000001316057221 */ /* 0x020fe20000000000 */
[----:B------:R-:W-:-:S03]  /*03b0*/  FFMA R19, R19, R19, R26 ;  /* 0x0000001313137223 */ /* 0x000fc6000000001a */
[----:B------:R-:W-:Y:S01]  /*03c0*/  FADD R22, R5, R18 ;  /* 0x0000001205167221 */ /* 0x000fe20000000000 */
[----:B------:R-:W-:-:S03]  /*03d0*/  FFMA R18, R18, R18, R19 ;  /* 0x0000001212127223 */ /* 0x000fc60000000013 */
[----:B0-----:R-:W-:Y:S01]  /*03e0*/  FADD R3, R22, R17 ;  /* 0x0000001116037221 */ /* 0x001fe20000000000 */
[----:B------:R-:W-:-:S03]  /*03f0*/  FFMA R17, R17, R17, R18 ;  /* 0x0000001111117223 */ /* 0x000fc60000000012 */
[----:B------:R-:W-:Y:S01]  /*0400*/  FADD R2, R3, R16 ;  /* 0x0000001003027221 */ /* 0x000fe20000000000 */
        /* <DEDUP_REMOVED lines=18> */
[----:B------:R-:W-:Y:S01]  /*0530*/  FFMA R5, R20, R20, R11 ;  /* 0x0000001414057223 */ /* 0x000fe2000000000b */
[----:B------:R-:W-:Y:S06]  /*0540*/  BRA.U UP1, `(.L_x_120) ;  /* 0xfffffffd01247547 */ /* 0x000fec000b83ffff */
.L_x_119:
[----:B------:R-:W-:Y:S05]  /*0550*/  BRA.U !UP0, `(.L_x_121) ;  /* 0x0000000508047547 */ /* 0x000fea000b800000 */
[----:B------:R-:W-:Y:S02]  /*0560*/  UISETP.GE.U32.AND UP0, UPT, UR8, 0x8, UPT ;  /* 0x000000080800788c */ /* 0x000fe4000bf06070 */
[----:B------:R-:W-:-:S04]  /*0570*/  ULOP3.LUT UR6, UR12, 0x7, URZ, 0xc0, !UPT ;  /* 0x000000070c067892 */ /* 0x000fc8000f8ec0ff */
[----:B------:R-:W-:-:S03]  /*0580*/  UISETP.NE.AND UP1, UPT, UR6, URZ, UPT ;  /* 0x000000ff0600728c */ /* 0x000fc6000bf25270 */
[----:B------:R-:W-:Y:S08]  /*0590*/  BRA.U !UP0, `(.L_x_122) ;  /* 0x0000000108707547 */ /* 0x000ff0000b800000 */
[----:B------:R-:W1:Y:S01]  /*05a0*/  LDC.64 R2, c[0x0][0x380] ;  /* 0x0000e000ff027b82 */ /* 0x000e620000000a00 */
[----:B------:R-:W-:-:S05]  /*05b0*/  IADD3 R11, PT, PT, R7, UR4, RZ ;  /* 0x00000004070b7c10 */ /* 0x000fca000fffe0ff */
[----:B-1----:R-:W-:-:S05]  /*05c0*/  IMAD.WIDE R2, R11, 0x4, R2 ;  /* 0x000000040b027825 */ /* 0x002fca00078e0202 */
[----:B0-----:R-:W2:Y:S04]  /*05d0*/  LDG.E.CONSTANT R0, desc[UR10][R2.64] ;  /* 0x0000000a02007981 */ /* 0x001ea8000c1e9900 */
[----:B------:R-:W3:Y:S04]  /*05e0*/  LDG.E.CONSTANT R11, desc[UR10][R2.64+0x4] ;  /* 0x0000040a020b7981 */ /* 0x000ee8000c1e9900 */
[----:B------:R-:W4:Y:S04]  /*05f0*/  LDG.E.CONSTANT R13, desc[UR10][R2.64+0x8] ;  /* 0x0000080a020d7981 */ /* 0x000f28000c1e9900 */
[----:B------:R-:W5:Y:S04]  /*0600*/  LDG.E.CONSTANT R15, desc[UR10][R2.64+0xc] ;  /* 0x00000c0a020f7981 */ /* 0x000f68000c1e9900 */
[----:B------:R-:W5:Y:S04]  /*0610*/  LDG.E.CONSTANT R17, desc[UR10][R2.64+0x10] ;  /* 0x0000100a02117981 */ /* 0x000f68000c1e9900 */
[----:B------:R-:W5:Y:S04]  /*0620*/  LDG.E.CONSTANT R19, desc[UR10][R2.64+0x14] ;  /* 0x0000140a02137981 */ /* 0x000f68000c1e9900 */
[----:B------:R-:W5:Y:S04]  /*0630*/  LDG.E.CONSTANT R21, desc[UR10][R2.64+0x18] ;  /* 0x0000180a02157981 */ /* 0x000f68000c1e9900 */
[----:B------:R-:W5:Y:S01]  /*0640*/  LDG.E.CONSTANT R23, desc[UR10][R2.64+0x1c] ;  /* 0x00001c0a02177981 */ /* 0x000f62000c1e9900 */
[----:B------:R-:W-:Y:S01]  /*0650*/  UIADD3 UR4, UPT, UPT, UR4, 0x8, URZ ;  /* 0x0000000804047890 */ /* 0x000fe2000fffe0ff */
[----:B--2---:R-:W-:Y:S01]  /*0660*/  FADD R9, R9, R0 ;  /* 0x0000000009097221 */ /* 0x004fe20000000000 */
        /* <DEDUP_REMOVED lines=14> */
[----:B------:R-:W-:-:S07]  /*0750*/  FFMA R5, R23, R23, R0 ;  /* 0x0000001717057223 */ /* 0x000fce0000000000 */
.L_x_122:
        /* <DEDUP_REMOVED lines=20> */
[----:B------:R-:W-:-:S07]  /*08a0*/  FFMA R5, R15, R15, R0 ;  /* 0x0000000f0f057223 */ /* 0x000fce0000000000 */
.L_x_123:
[----:B------:R-:W-:Y:S05]  /*08b0*/  BRA.U !UP1, `(.L_x_121) ;  /* 0x00000001092c7547 */ /* 0x000fea000b800000 */
[----:B------:R-:W1:Y:S01]  /*08c0*/  LDC.64 R10, c[0x0][0x380] ;  /* 0x0000e000ff0a7b82 */ /* 0x000e620000000a00 */
[----:B------:R-:W-:Y:S01]  /*08d0*/  IADD3 R13, PT, PT, R7, UR4, RZ ;  /* 0x00000004070d7c10 */ /* 0x000fe2000fffe0ff */
[----:B------:R-:W-:-:S12]  /*08e0*/  UIADD3 UR5, UPT, UPT, -UR5, URZ, URZ ;  /* 0x000000ff05057290 */ /* 0x000fd8000fffe1ff */
.L_x_124:
[----:B-1----:R-:W-:-:S06]  /*08f0*/  IMAD.WIDE R2, R13, 0x4, R10 ;  /* 0x000000040d027825 */ /* 0x002fcc00078e020a */
[----:B0-----:R-:W2:Y:S01]  /*0900*/  LDG.E.CONSTANT R2, desc[UR10][R2.64] ;  /* 0x0000000a02027981 */ /* 0x001ea2000c1e9900 */
[----:B------:R-:W-:Y:S01]  /*0910*/  UIADD3 UR5, UPT, UPT, UR5, 0x1, URZ ;  /* 0x0000000105057890 */ /* 0x000fe2000fffe0ff */
[----:B------:R-:W-:-:S03]  /*0920*/  IADD3 R13, PT, PT, R13, 0x1, RZ ;  /* 0x000000010d0d7810 */ /* 0x000fc60007ffe0ff */
[----:B------:R-:W-:Y:S01]  /*0930*/  UISETP.NE.AND UP0, UPT, UR5, URZ, UPT ;  /* 0x000000ff0500728c */ /* 0x000fe2000bf05270 */
[C---:B--2---:R-:W-:Y:S01]  /*0940*/  FADD R9, R2.reuse, R9 ;  /* 0x0000000902097221 */ /* 0x044fe20000000000 */
[----:B------:R-:W-:-:S07]  /*0950*/  FFMA R5, R2, R2, R5 ;  /* 0x0000000202057223 */ /* 0x000fce0000000005 */
[----:B------:R-:W-:Y:S05]  /*0960*/  BRA.U UP0, `(.L_x_124) ;  /* 0xfffffffd00e07547 */ /* 0x000fea000b83ffff */
.L_x_121:
[----:B------:R-:W-:-:S04]  /*0970*/  I2FP.F32.U32 R3, UR12 ;  /* 0x0000000c00037c45 */ /* 0x000fc80008201000 */
[----:B------:R-:W1:Y:S08]  /*0980*/  MUFU.RCP R0, R3 ;  /* 0x0000000300007308 */ /* 0x000e700000001000 */
[----:B------:R-:W2:Y:S01]  /*0990*/  FCHK P0, R9, R3 ;  /* 0x0000000309007302 */ /* 0x000ea20000000000 */
[----:B-1----:R-:W-:-:S04]  /*09a0*/  FFMA R11, -R3, R0, 1 ;  /* 0x3f800000030b7423 */ /* 0x002fc80000000100 */
[----:B------:R-:W-:-:S04]  /*09b0*/  FFMA R0, R0, R11, R0 ;  /* 0x0000000b00007223 */ /* 0x000fc80000000000 */
[----:B------:R-:W-:-:S04]  /*09c0*/  FFMA R2, R0, R9, RZ ;  /* 0x0000000900027223 */ /* 0x000fc800000000ff */
[----:B------:R-:W-:-:S04]  /*09d0*/  FFMA R11, -R3, R2, R9 ;  /* 0x00000002030b7223 */ /* 0x000fc80000000109 */
[----:B------:R-:W-:Y:S01]  /*09e0*/  FFMA R2, R0, R11, R2 ;  /* 0x0000000b00027223 */ /* 0x000fe20000000002 */
[----:B--2---:R-:W-:Y:S06]  /*09f0*/  @!P0 BRA `(.L_x_125) ;  /* 0x0000000000108947 */ /* 0x004fec0003800000 */
[----:B------:R-:W-:Y:S02]  /*0a00*/  MOV R0, R9 ;  /* 0x0000000900007202 */ /* 0x000fe40000000f00 */
[----:B------:R-:W-:-:S07]  /*0a10*/  MOV R6, 0xa30 ;  /* 0x00000a3000067802 */ /* 0x000fce0000000f00 */
[----:B0-----:R-:W-:Y:S05]  /*0a20*/  CALL.REL.NOINC `($__internal_7_$__cuda_sm3x_div_rn_noftz_f32_slowpath) ;  /* 0x0000000400d47944 */ /* 0x001fea0003c00000 */
[----:B------:R-:W-:-:S07]  /*0a30*/  MOV R2, R0 ;  /* 0x0000000000027202 */ /* 0x000fce0000000f00 */
.L_x_125:
[----:B------:R-:W1:Y:S01]  /*0a40*/  S2UR UR5, SR_CgaCtaId ;  /* 0x00000000000579c3 */ /* 0x000e620000008800 */
[----:B------:R-:W2:Y:S01]  /*0a50*/  MUFU.RCP R0, R3 ;  /* 0x0000000300007308 */ /* 0x000ea20000001000 */
[----:B------:R-:W-:-:S07]  /*0a60*/  UMOV UR4, 0x400 ;  /* 0x0000040000047882 */ /* 0x000fce0000000000 */
[----:B------:R-:W3:Y:S01]  /*0a70*/  FCHK P0, R5, R3 ;  /* 0x0000000305007302 */ /* 0x000ee20000000000 */
[----:B--2---:R-:W-:-:S04]  /*0a80*/  FFMA R9, -R3, R0, 1 ;  /* 0x3f80000003097423 */ /* 0x004fc80000000100 */
[----:B------:R-:W-:Y:S01]  /*0a90*/  FFMA R0, R0, R9, R0 ;  /* 0x0000000900007223 */ /* 0x000fe20000000000 */
[----:B-1----:R-:W-:-:S03]  /*0aa0*/  ULEA UR4, UR5, UR4, 0x18 ;  /* 0x0000000405047291 */ /* 0x002fc6000f8ec0ff */
[----:B------:R-:W-:-:S04]  /*0ab0*/  FFMA R6, R0, R5, RZ ;  /* 0x0000000500067223 */ /* 0x000fc800000000ff */
[----:B------:R-:W-:Y:S02]  /*0ac0*/  FFMA R9, -R3, R6, R5 ;  /* 0x0000000603097223 */ /* 0x000fe40000000105 */
[----:B------:R1:W-:Y:S02]  /*0ad0*/  STS [UR4], R2 ;  /* 0x00000002ff007988 */ /* 0x0003e40008000804 */
[----:B------:R-:W-:Y:S01]  /*0ae0*/  FFMA R9, R0, R9, R6 ;  /* 0x0000000900097223 */ /* 0x000fe20000000006 */
[----:B---3--:R-:W-:Y:S06]  /*0af0*/  @!P0 BRA `(.L_x_126) ;  /* 0x0000000000108947 */ /* 0x008fec0003800000 */
[----:B------:R-:W-:Y:S02]  /*0b00*/  MOV R0, R5 ;  /* 0x0000000500007202 */ /* 0x000fe40000000f00 */
[----:B------:R-:W-:-:S07]  /*0b10*/  MOV R6, 0xb30 ;  /* 0x00000b3000067802 */ /* 0x000fce0000000f00 */
[----:B01----:R-:W-:Y:S05]  /*0b20*/  CALL.REL.NOINC `($__internal_7_$__cuda_sm3x_div_rn_noftz_f32_slowpath) ;  /* 0x0000000400947944 */ /* 0x003fea0003c00000 */
[----:B------:R-:W-:-:S07]  /*0b30*/  MOV R9, R0 ;  /* 0x0000000000097202 */ /* 0x000fce0000000f00 */
.L_x_126:
[----:B------:R-:W2:Y:S01]  /*0b40*/  S2UR UR5, SR_CgaCtaId ;  /* 0x00000000000579c3 */ /* 0x000ea20000008800 */
[----:B------:R-:W-:Y:S01]  /*0b50*/  UMOV UR4, 0x400 ;  /* 0x0000040000047882 */ /* 0x000fe20000000000 */
[----:B------:R-:W-:Y:S01]  /*0b60*/  FFMA R9, -R2, R2, R9 ;  /* 0x0000000202097223 */ /* 0x000fe20000000109 */
[----:B--2---:R-:W-:-:S09]  /*0b70*/  ULEA UR4, UR5, UR4, 0x18 ;  /* 0x0000000405047291 */ /* 0x004fd2000f8ec0ff */
[----:B------:R2:W-:Y:S03]  /*0b80*/  STS [UR4+0x4], R9 ;  /* 0x00000409ff007988 */ /* 0x0005e60008000804 */
.L_x_118:
[----:B0-----:R-:W-:Y:S05]  /*0b90*/  BSYNC.RECONVERGENT B0 ;  /* 0x0000000000007941 */ /* 0x001fea0003800200 */
.L_x_117:
[----:B-1----:R-:W0:Y:S01]  /*0ba0*/  LDC.64 R2, c[0x0][0x380] ;  /* 0x0000e000ff027b82 */ /* 0x002e220000000a00 */
[----:B------:R-:W-:-:S05]  /*0bb0*/  IADD3 R7, PT, PT, R7, R4, RZ ;  /* 0x0000000407077210 */ /* 0x000fca0007ffe0ff */
[----:B0-----:R-:W-:-:S06]  /*0bc0*/  IMAD.WIDE.U32 R2, R7, 0x4, R2 ;  /* 0x0000000407027825 */ /* 0x001fcc00078e0002 */
[----:B------:R-:W3:Y:S01]  /*0bd0*/  LDG.E.CONSTANT R3, desc[UR10][R2.64] ;  /* 0x0000000a02037981 */ /* 0x000ee2000c1e9900 */
[----:B------:R-:W0:Y:S01]  /*0be0*/  S2UR UR5, SR_CgaCtaId ;  /* 0x00000000000579c3 */ /* 0x000e220000008800 */
[----:B------:R-:W-:Y:S02]  /*0bf0*/  UMOV UR4, 0x400 ;  /* 0x0000040000047882 */ /* 0x000fe40000000000 */
[----:B0-----:R-:W-:-:S05]  /*0c00*/  ULEA UR4, UR5, UR4, 0x18 ;  /* 0x0000000405047291 */ /* 0x001fca000f8ec0ff */
[----:B------:R-:W-:Y:S06]  /*0c10*/  BAR.SYNC.DEFER_BLOCKING 0x0 ;  /* 0x0000000000007b1d */ /* 0x000fec0000010000 */
[----:B--2---:R-:W0:Y:S02]  /*0c20*/  LDS.64 R8, [UR4] ;  /* 0x00000004ff087984 */ /* 0x004e240008000a00 */
[----:B0-----:R-:W-:-:S04]  /*0c30*/  FADD R9, R9, 9.9999997473787516356e-06 ;  /* 0x3727c5ac09097421 */ /* 0x001fc80000000000 */
[----:B------:R0:W1:Y:S01]  /*0c40*/  MUFU.RSQ R6, R9 ;  /* 0x0000000900067308 */ /* 0x0000620000001400 */
[----:B------:R-:W-:-:S04]  /*0c50*/  IADD3 R0, PT, PT, R9, -0xd000000, RZ ;  /* 0xf300000009007810 */ /* 0x000fc80007ffe0ff */
[----:B------:R-:W-:Y:S01]  /*0c60*/  ISETP.GT.U32.AND P0, PT, R0, 0x727fffff, PT ;  /* 0x727fffff0000780c */ /* 0x000fe20003f04070 */
[----:B---3--:R-:W-:-:S12]  /*0c70*/  FADD R0, R3, -R8 ;  /* 0x8000000803007221 */ /* 0x008fd80000000000 */
[----:B01----:R-:W-:Y:S05]  /*0c80*/  @!P0 BRA `(.L_x_127) ;  /* 0x0000000000108947 */ /* 0x003fea0003800000 */
[----:B------:R-:W-:-:S07]  /*0c90*/  MOV R8, 0xcb0 ;  /* 0x00000cb000087802 */ /* 0x000fce0000000f00 */
[----:B------:R-:W-:Y:S05]  /*0ca0*/  CALL.REL.NOINC `($__internal_6_$__cuda_sm20_sqrt_rn_f32_slowpath) ;  /* 0x0000000000d87944 */ /* 0x000fea0003c00000 */
[----:B------:R-:W-:Y:S01]  /*0cb0*/  MOV R3, R9 ;  /* 0x0000000900037202 */ /* 0x000fe20000000f00 */
[----:B------:R-:W-:Y:S06]  /*0cc0*/  BRA `(.L_x_128) ;  /* 0x0000000000107947 */ /* 0x000fec0003800000 */
.L_x_127:
[----:B------:R-:W-:Y:S01]  /*0cd0*/  FMUL.FTZ R2, R9, R6 ;  /* 0x0000000609027220 */ /* 0x000fe20000410000 */
[----:B------:R-:W-:-:S03]  /*0ce0*/  FMUL.FTZ R6, R6, 0.5 ;  /* 0x3f00000006067820 */ /* 0x000fc60000410000 */
[----:B------:R-:W-:-:S04]  /*0cf0*/  FFMA R3, -R2, R2, R9 ;  /* 0x0000000202037223 */ /* 0x000fc80000000109 */
[----:B------:R-:W-:-:S07]  /*0d00*/  FFMA R3, R3, R6, R2 ;  /* 0x0000000603037223 */ /* 0x000fce0000000002 */
.L_x_128:
[----:B------:R-:W0:Y:S01]  /*0d10*/  MUFU.RCP R2, R3 ;  /* 0x0000000300027308 */ /* 0x000e220000001000 */
[----:B------:R-:W-:Y:S07]  /*0d20*/  BSSY.RECONVERGENT B0, `(.L_x_129) ;  /* 0x000000b000007945 */ /* 0x000fee0003800200 */
[----:B------:R-:W1:Y:S01]  /*0d30*/  FCHK P0, R0, R3 ;  /* 0x0000000300007302 */ /* 0x000e620000000000 */
[----:B0-----:R-:W-:-:S04]  /*0d40*/  FFMA R5, R2, -R3, 1 ;  /* 0x3f80000002057423 */ /* 0x001fc80000000803 */
[----:B------:R-:W-:-:S04]  /*0d50*/  FFMA R5, R2, R5, R2 ;  /* 0x0000000502057223 */ /* 0x000fc80000000002 */
[----:B------:R-:W-:-:S04]  /*0d60*/  FFMA R2, R0, R5, RZ ;  /* 0x0000000500027223 */ /* 0x000fc800000000ff */
[----:B------:R-:W-:-:S04]  /*0d70*/  FFMA R6, R2, -R3, R0 ;  /* 0x8000000302067223 */ /* 0x000fc80000000000 */
[----:B------:R-:W-:Y:S01]  /*0d80*/  FFMA R6, R5, R6, R2 ;  /* 0x0000000605067223 */ /* 0x000fe20000000002 */
[----:B-1----:R-:W-:Y:S06]  /*0d90*/  @!P0 BRA `(.L_x_130) ;  /* 0x00000000000c8947 */ /* 0x002fec0003800000 */
[----:B------:R-:W-:-:S07]  /*0da0*/  MOV R6, 0xdc0 ;  /* 0x00000dc000067802 */ /* 0x000fce0000000f00 */
[----:B------:R-:W-:Y:S05]  /*0db0*/  CALL.REL.NOINC `($__internal_7_$__cuda_sm3x_div_rn_noftz_f32_slowpath) ;  /* 0x0000000000f07944 */ /* 0x000fea0003c00000 */
[----:B------:R-:W-:-:S07]  /*0dc0*/  MOV R6, R0 ;  /* 0x0000000000067202 */ /* 0x000fce0000000f00 */
.L_x_130:
[----:B------:R-:W-:Y:S05]  /*0dd0*/  BSYNC.RECONVERGENT B0 ;  /* 0x0000000000007941 */ /* 0x000fea0003800200 */
.L_x_129:
[----:B------:R-:W0:Y:S08]  /*0de0*/  LDC.64 R2, c[0x0][0x390] ;  /* 0x0000e400ff027b82 */ /* 0x000e300000000a00 */
[----:B------:R-:W1:Y:S01]  /*0df0*/  LDC.64 R8, c[0x0][0x398] ;  /* 0x0000e600ff087b82 */ /* 0x000e620000000a00 */
[----:B0-----:R-:W-:-:S06]  /*0e00*/  IMAD.WIDE.U32 R2, R4, 0x4, R2 ;  /* 0x0000000404027825 */ /* 0x001fcc00078e0002 */
[----:B------:R-:W2:Y:S01]  /*0e10*/  LDG.E.CONSTANT R3, desc[UR10][R2.64] ;  /* 0x0000000a02037981 */ /* 0x000ea2000c1e9900 */
[----:B-1----:R-:W-:-:S06]  /*0e20*/  IMAD.WIDE.U32 R4, R4, 0x4, R8 ;  /* 0x0000000404047825 */ /* 0x002fcc00078e0008 */
[----:B------:R-:W2:Y:S01]  /*0e30*/  LDG.E.CONSTANT R4, desc[UR10][R4.64] ;  /* 0x0000000a04047981 */ /* 0x000ea2000c1e9900 */
[----:B------:R-:W-:Y:S01]  /*0e40*/  MOV R10, 0x3c80f082 ;  /* 0x3c80f082000a7802 */ /* 0x000fe20000000f00 */
[----:B------:R-:W-:Y:S02]  /*0e50*/  HFMA2 R11, -RZ, RZ, 1.875, 0 ;  /* 0x3f800000ff0b7431 */ /* 0x000fe400000001ff */
[----:B--2---:R-:W-:Y:S02]  /*0e60*/  FFMA R6, R3, R6, R4 ;  /* 0x0000000603067223 */ /* 0x004fe40000000004 */
[----:B------:R-:W0:Y:S02]  /*0e70*/  LDC.64 R2, c[0x0][0x388] ;  /* 0x0000e200ff027b82 */ /* 0x000e240000000a00 */
[----:B------:R-:W-:-:S04]  /*0e80*/  FMUL R9, R6, R6 ;  /* 0x0000000606097220 */ /* 0x000fc80000400000 */
[----:B------:R-:W-:-:S04]  /*0e90*/  FMUL R9, R6, R9 ;  /* 0x0000000906097220 */ /* 0x000fc80000400000 */
[----:B------:R-:W-:-:S04]  /*0ea0*/  FFMA R9, R9, 0.044714998453855514526, R6 ;  /* 0x3d37271309097823 */ /* 0x000fc80000000006 */
[----:B------:R-:W-:-:S04]  /*0eb0*/  FMUL R9, R9, 0.79788458347320556641 ;  /* 0x3f4c422a09097820 */ /* 0x000fc80000400000 */
[----:B------:R-:W-:-:S06]  /*0ec0*/  FMUL R0, |R9|, 2.8853900432586669922 ;  /* 0x4038aa3b09007820 */ /* 0x000fcc0000400200 */
[----:B------:R-:W1:Y:S01]  /*0ed0*/  MUFU.EX2 R0, R0 ;  /* 0x0000000000007308 */ /* 0x000e620000000800 */
[----:B------:R-:W-:Y:S01]  /*0ee0*/  FMUL R5, R9, R9 ;  /* 0x0000000909057220 */ /* 0x000fe20000400000 */
[----:B-1----:R-:W-:-:S06]  /*0ef0*/  FADD R8, R0, 1 ;  /* 0x3f80000000087421 */ /* 0x002fcc0000000000 */
[----:B------:R-:W1:Y:S01]  /*0f00*/  MUFU.RCP R8, R8 ;  /* 0x0000000800087308 */ /* 0x000e620000001000 */
[----:B------:R-:W-:Y:S01]  /*0f10*/  FFMA R10, R5, R10, -0.052303962409496307373 ;  /* 0xbd563cae050a7423 */ /* 0x000fe2000000000a */
[----:B------:R-:W-:-:S03]  /*0f20*/  FSETP.GE.AND P1, PT, |R9|, 0.60000002384185791016, PT ;  /* 0x3f19999a0900780b */ /* 0x000fc60003f26200 */
[----:B------:R-:W-:Y:S01]  /*0f30*/  FFMA R0, R5, R10, 0.1331529766321182251 ;  /* 0x3e08594105007423 */ /* 0x000fe2000000000a */
[----:B------:R-:W-:-:S03]  /*0f40*/  FSETP.GE.AND P0, PT, |R9|, 9.010913848876953125, PT ;  /* 0x41102cb40900780b */ /* 0x000fc60003f06200 */
[----:B------:R-:W-:Y:S01]  /*0f50*/  FFMA R0, R5, R0, -0.33332768082618713379 ;  /* 0xbeaaa9ed05007423 */ /* 0x000fe20000000000 */
[----:B-1----:R-:W-:-:S03]  /*0f60*/  FFMA R4, R8, -2, R11 ;  /* 0xc000000008047823 */ /* 0x002fc6000000000b */
[----:B------:R-:W-:Y:S02]  /*0f70*/  FFMA R0, R5, R0, RZ ;  /* 0x0000000005007223 */ /* 0x000fe400000000ff */
[----:B------:R-:W-:-:S04]  /*0f80*/  FSEL R4, R4, 1, !P0 ;  /* 0x3f80000004047808 */ /* 0x000fc80004000000 */
[--C-:B------:R-:W-:Y:S01]  /*0f90*/  LOP3.LUT R4, R4, 0x80000000, R9.reuse, 0xb8, !PT ;  /* 0x8000000004047812 */ /* 0x100fe200078eb809 */
[----:B------:R-:W-:Y:S01]  /*0fa0*/  @!P1 FFMA R4, R9, R0, R9 ;  /* 0x0000000009049223 */ /* 0x000fe20000000009 */
[----:B------:R-:W-:-:S03]  /*0fb0*/  FMUL R6, R6, 0.5 ;  /* 0x3f00000006067820 */ /* 0x000fc60000400000 */
[----:B------:R-:W-:Y:S01]  /*0fc0*/  FADD R5, R4, 1 ;  /* 0x3f80000004057421 */ /* 0x000fe20000000000 */
[----:B0-----:R-:W-:-:S04]  /*0fd0*/  IMAD.WIDE.U32 R2, R7, 0x4, R2 ;  /* 0x0000000407027825 */ /* 0x001fc800078e0002 */
[----:B------:R-:W-:-:S05]  /*0fe0*/  FMUL R5, R6, R5 ;  /* 0x0000000506057220 */ /* 0x000fca0000400000 */
[----:B------:R-:W-:Y:S01]  /*0ff0*/  STG.E desc[UR10][R2.64], R5 ;  /* 0x0000000502007986 */ /* 0x000fe2000c10190a */
[----:B------:R-:W-:Y:S05]  /*1000*/  EXIT ;  /* 0x000000000000794d */ /* 0x000fea0003800000 */
        .weak           $__internal_6_$__cuda_sm20_sqrt_rn_f32_slowpath
        .type           $__internal_6_$__cuda_sm20_sqrt_rn_f32_slowpath,@function
        .size           $__internal_6_$__cuda_sm20_sqrt_rn_f32_slowpath,($__internal_7_$__cuda_sm3x_div_rn_noftz_f32_slowpath - $__internal_6_$__cuda_sm20_sqrt_rn_f32_slowpath)
$__internal_6_$__cuda_sm20_sqrt_rn_f32_slowpath:
[----:B------:R-:W-:-:S13]  /*1010*/  LOP3.LUT P0, RZ, R9, 0x7fffffff, RZ, 0xc0, !PT ;  /* 0x7fffffff09ff7812 */ /* 0x000fda000780c0ff */
[----:B------:R-:W-:Y:S05]  /*1020*/  @!P0 BRA `(.L_x_131) ;  /* 0x0000000000488947 */ /* 0x000fea0003800000 */
[----:B------:R-:W-:Y:S02]  /*1030*/  FSETP.GEU.FTZ.AND P0, PT, R9, RZ, PT ;  /* 0x000000ff0900720b */ /* 0x000fe40003f1e000 */
[----:B------:R-:W-:-:S11]  /*1040*/  MOV R2, R9 ;  /* 0x0000000900027202 */ /* 0x000fd60000000f00 */
        /* <DEDUP_REMOVED lines=16> */
.L_x_131:
[----:B------:R-:W-:Y:S01]  /*1150*/  HFMA2 R3, -RZ, RZ, 0, 0 ;  /* 0x00000000ff037431 */ /* 0x000fe200000001ff */
[----:B------:R-:W-:-:S04]  /*1160*/  MOV R2, R8 ;  /* 0x0000000800027202 */ /* 0x000fc80000000f00 */
[----:B------:R-:W-:Y:S05]  /*1170*/  RET.REL.NODEC R2 `(_Z19batch_token_processPKfPfS0_S0_iii) ;  /* 0xffffffec02a07950 */ /* 0x000fea0003c3ffff */
        .weak           $__internal_7_$__cuda_sm3x_div_rn_noftz_f32_slowpath
        .type           $__internal_7_$__cuda_sm3x_div_rn_noftz_f32_slowpath,@function
        .size           $__internal_7_$__cuda_sm3x_div_rn_noftz_f32_slowpath,(.L_x_151 - $__internal_7_$__cuda_sm3x_div_rn_noftz_f32_slowpath)
$__internal_7_$__cuda_sm3x_div_rn_noftz_f32_slowpath:
[----:B------:R-:W-:Y:S01]  /*1180*/  SHF.R.U32.HI R9, RZ, 0x17, R3 ;  /* 0x00000017ff097819 */ /* 0x000fe20000011603 */
[----:B------:R-:W-:Y:S01]  /*1190*/  BSSY.RECONVERGENT B1, `(.L_x_132) ;  /* 0x0000063000017945 */ /* 0x000fe20003800200 */
[----:B------:R-:W-:Y:S02]  /*11a0*/  SHF.R.U32.HI R8, RZ, 0x17, R0 ;  /* 0x00000017ff087819 */ /* 0x000fe40000011600 */
[----:B------:R-:W-:Y:S02]  /*11b0*/  LOP3.LUT R9, R9, 0xff, RZ, 0xc0, !PT ;  /* 0x000000ff09097812 */ /* 0x000fe400078ec0ff */
[----:B------:R-:W-:Y:S02]  /*11c0*/  LOP3.LUT R14, R8, 0xff, RZ, 0xc0, !PT ;  /* 0x000000ff080e7812 */ /* 0x000fe400078ec0ff */
[----:B------:R-:W-:Y:S02]  /*11d0*/  IADD3 R12, PT, PT, R9, -0x1, RZ ;  /* 0xffffffff090c7810 */ /* 0x000fe40007ffe0ff */
[----:B------:R-:W-:-:S02]  /*11e0*/  IADD3 R10, PT, PT, R14, -0x1, RZ ;  /* 0xffffffff0e0a7810 */ /* 0x000fc40007ffe0ff */
[----:B------:R-:W-:Y:S02]  /*11f0*/  ISETP.GT.U32.AND P0, PT, R12, 0xfd, PT ;  /* 0x000000fd0c00780c */ /* 0x000fe40003f04070 */
[----:B------:R-:W-:Y:S02]  /*1200*/  MOV R11, R3 ;  /* 0x00000003000b7202 */ /* 0x000fe40000000f00 */
[----:B------:R-:W-:-:S13]  /*1210*/  ISETP.GT.U32.OR P0, PT, R10, 0xfd, P0 ;  /* 0x000000fd0a00780c */ /* 0x000fda0000704470 */
[----:B------:R-:W-:Y:S01]  /*1220*/  @!P0 MOV R8, RZ ;  /* 0x000000ff00088202 */ /* 0x000fe20000000f00 */
        /* <DEDUP_REMOVED lines=24> */
.L_x_133:
[----:B------:R-:W-:Y:S01]  /*13b0*/  LEA R10, R9, 0xc0800000, 0x17 ;  /* 0xc0800000090a7811 */ /* 0x000fe200078eb8ff */
[----:B------:R-:W-:Y:S03]  /*13c0*/  BSSY.RECONVERGENT B2, `(.L_x_138) ;  /* 0x0000036000027945 */ /* 0x000fe60003800200 */
[----:B------:R-:W-:Y:S02]  /*13d0*/  IADD3 R11, PT, PT, -R10, R11, RZ ;  /* 0x0000000b0a0b7210 */ /* 0x000fe40007ffe1ff */
[----:B------:R-:W-:Y:S02]  /*13e0*/  IADD3 R10, PT, PT, R14, -0x7f, RZ ;  /* 0xffffff810e0a7810 */ /* 0x000fe40007ffe0ff */
[----:B------:R0:W1:Y:S01]  /*13f0*/  MUFU.RCP R12, R11 ;  /* 0x0000000b000c7308 */ /* 0x0000620000001000 */
[----:B------:R-:W-:Y:S02]  /*1400*/  FADD.FTZ R13, -R11, -RZ ;  /* 0x800000ff0b0d7221 */ /* 0x000fe40000010100 */
[C---:B------:R-:W-:Y:S01]  /*1410*/  IMAD R0, R10.reuse, -0x800000, R0 ;  /* 0xff8000000a007824 */ /* 0x040fe200078e0200 */
[----:B0-----:R-:W-:-:S04]  /*1420*/  IADD3 R11, PT, PT, R10, 0x7f, -R9 ;  /* 0x0000007f0a0b7810 */ /* 0x001fc80007ffe809 */
[----:B------:R-:W-:Y:S01]  /*1430*/  IADD3 R11, PT, PT, R11, R8, RZ ;  /* 0x000000080b0b7210 */ /* 0x000fe20007ffe0ff */
        /* <DEDUP_REMOVED lines=8> */
[----:B------:R-:W-:-:S04]  /*14c0*/  LOP3.LUT R9, R9, 0xff, RZ, 0xc0, !PT ;  /* 0x000000ff09097812 */ /* 0x000fc800078ec0ff */
[----:B------:R-:W-:-:S04]  /*14d0*/  IADD3 R14, PT, PT, R9, R11, RZ ;  /* 0x0000000b090e7210 */ /* 0x000fc80007ffe0ff */
        /* <DEDUP_REMOVED lines=12> */
[CCC-:B------:R-:W-:Y:S01]  /*15a0*/  FFMA.RM R9, R17.reuse, R13.reuse, R12.reuse ;  /* 0x0000000d11097223 */ /* 0x1c0fe2000000400c */
[----:B------:R-:W-:Y:S02]  /*15b0*/  ISETP.NE.AND P2, PT, R14, RZ, PT ;  /* 0x000000ff0e00720c */ /* 0x000fe40003f45270 */
[----:B------:R-:W-:Y:S01]  /*15c0*/  LOP3.LUT R10, R8, 0x7fffff, RZ, 0xc0, !PT ;  /* 0x007fffff080a7812 */ /* 0x000fe200078ec0ff */
[----:B------:R-:W-:Y:S01]  /*15d0*/  FFMA.RP R8, R17, R13, R12 ;  /* 0x0000000d11087223 */ /* 0x000fe2000000800c */
[----:B------:R-:W-:Y:S02]  /*15e0*/  ISETP.NE.AND P1, PT, R14, RZ, PT ;  /* 0x000000ff0e00720c */ /* 0x000fe40003f25270 */
[----:B------:R-:W-:Y:S02]  /*15f0*/  LOP3.LUT R10, R10, 0x800000, RZ, 0xfc, !PT ;  /* 0x008000000a0a7812 */ /* 0x000fe400078efcff */
[----:B------:R-:W-:-:S02]  /*1600*/  IADD3 R12, PT, PT, -R14, RZ, RZ ;  /* 0x000000ff0e0c7210 */ /* 0x000fc40007ffe1ff */
[----:B------:R-:W-:Y:S02]  /*1610*/  SHF.L.U32 R11, R10, R11, RZ ;  /* 0x0000000b0a0b7219 */ /* 0x000fe400000006ff */
[----:B------:R-:W-:Y:S02]  /*1620*/  FSETP.NEU.FTZ.AND P0, PT, R8, R9, PT ;  /* 0x000000090800720b */ /* 0x000fe40003f1d000 */
        /* <DEDUP_REMOVED lines=11> */
.L_x_140:
[----:B------:R-:W-:-:S04]  /*16e0*/  LOP3.LUT R0, R0, 0x80000000, RZ, 0xc0, !PT ;  /* 0x8000000000007812 */ /* 0x000fc800078ec0ff */
[----:B------:R-:W-:Y:S01]  /*16f0*/  LOP3.LUT R0, R0, 0x7f800000, RZ, 0xfc, !PT ;  /* 0x7f80000000007812 */ /* 0x000fe200078efcff */
[----:B------:R-:W-:Y:S06]  /*1700*/  BRA `(.L_x_141) ;  /* 0x0000000000047947 */ /* 0x000fec0003800000 */
.L_x_139:
[----:B------:R-:W-:-:S07]  /*1710*/  LEA R0, R11, R0, 0x17 ;  /* 0x000000000b007211 */ /* 0x000fce00078eb8ff */
.L_x_141:
[----:B------:R-:W-:Y:S05]  /*1720*/  BSYNC.RECONVERGENT B2 ;  /* 0x0000000000027941 */ /* 0x000fea0003800200 */
.L_x_138:
[----:B------:R-:W-:Y:S05]  /*1730*/  BRA `(.L_x_142) ;  /* 0x0000000000207947 */ /* 0x000fea0003800000 */
.L_x_137:
[----:B------:R-:W-:-:S04]  /*1740*/  LOP3.LUT R0, R11, 0x80000000, R0, 0x48, !PT ;  /* 0x800000000b007812 */ /* 0x000fc800078e4800 */
[----:B------:R-:W-:Y:S01]  /*1750*/  LOP3.LUT R0, R0, 0x7f800000, RZ, 0xfc, !PT ;  /* 0x7f80000000007812 */ /* 0x000fe200078efcff */
[----:B------:R-:W-:Y:S06]  /*1760*/  BRA `(.L_x_142) ;  /* 0x0000000000147947 */ /* 0x000fec0003800000 */
.L_x_136:
[----:B------:R-:W-:Y:S01]  /*1770*/  LOP3.LUT R0, R11, 0x80000000, R0, 0x48, !PT ;  /* 0x800000000b007812 */ /* 0x000fe200078e4800 */
[----:B------:R-:W-:Y:S06]  /*1780*/  BRA `(.L_x_142) ;  /* 0x00000000000c7947 */ /* 0x000fec0003800000 */
.L_x_135:
[----:B------:R-:W0:Y:S01]  /*1790*/  MUFU.RSQ R0, -QNAN ;  /* 0xffc0000000007908 */ /* 0x000e220000001400 */
[----:B------:R-:W-:Y:S05]  /*17a0*/  BRA `(.L_x_142) ;  /* 0x0000000000047947 */ /* 0x000fea0003800000 */
.L_x_134:
[----:B------:R-:W-:-:S07]  /*17b0*/  FADD.FTZ R0, R0, R3 ;  /* 0x0000000300007221 */ /* 0x000fce0000010000 */
.L_x_142:
[----:B------:R-:W-:Y:S05]  /*17c0*/  BSYNC.RECONVERGENT B1 ;  /* 0x0000000000017941 */ /* 0x000fea0003800200 */
.L_x_132:
[----:B------:R-:W-:Y:S01]  /*17d0*/  HFMA2 R9, -RZ, RZ, 0, 0 ;  /* 0x00000000ff097431 */ /* 0x000fe200000001ff */
[----:B------:R-:W-:-:S04]  /*17e0*/  MOV R8, R6 ;  /* 0x0000000600087202 */ /* 0x000fc80000000f00 */
[----:B0-----:R-:W-:Y:S05]  /*17f0*/  RET.REL.NODEC R8 `(_Z19batch_token_processPKfPfS0_S0_iii) ;  /* 0xffffffe808007950 */ /* 0x001fea0003c3ffff */
.L_x_143:
        /* <DEDUP_REMOVED lines=16> */
.L_x_151:


//--------------------- .nv.shared.sgd_optimizer_step --------------------------
	.section	.nv.shared.sgd_optimizer_step,"aw",@nobits
	.sectionflags	@""
	.align	16
	.zero		1024


//--------------------- .nv.shared.reserved.0     --------------------------
	.section	.nv.shared.reserved.0,"aw",@nobits
	.weak		__nv_reservedSMEM_offset_0_alias
	.size		__nv_reservedSMEM_offset_0_alias, 0, 64
	.other		__nv_reservedSMEM_offset_0_alias,@"STO_CUDA_RESERVED_SHARED STV_DEFAULT"
__nv_reservedSMEM_offset_0_alias:
	.zero		0
	.zero		64


//--------------------- .nv.shared.adam_optimizer_step --------------------------
	.section	.nv.shared.adam_optimizer_step,"aw",@nobits
	.sectionflags	@""
	.align	16
	.zero		1024


//--------------------- .nv.shared._Z21agent_simulation_stepPfS_PiPKfif --------------------------
	.section	.nv.shared._Z21agent_simulation_stepPfS_PiPKfif,"aw",@nobits
	.sectionflags	@""
	.align	16
	.zero		1024


//--------------------- .nv.shared._Z14data_aggregatePKfPfS1_S1_S1_ii --------------------------
	.section	.nv.shared._Z14data_aggregatePKfPfS1_S1_S1_ii,"aw",@nobits
	.sectionflags	@""
	.align	16
	.zero		1024


//--------------------- .nv.shared._Z11data_filterPKfPfPifii --------------------------
	.section	.nv.shared._Z11data_filterPKfPfPifii,"aw",@nobits
	.sectionflags	@""
	.align	16
	.zero		1024


//--------------------- .nv.shared._Z14data_transformPKfPffii --------------------------
	.section	.nv.shared._Z14data_transformPKfPffii,"aw",@nobits
	.sectionflags	@""
	.align	16
	.zero		1024


//--------------------- .nv.shared._Z18ssm_selective_scanPKfS0_S0_S0_S0_Pfiiii --------------------------
	.section	.nv.shared._Z18ssm_selective_scanPKfS0_S0_S0_S0_Pfiiii,"aw",@nobits
	.sectionflags	@""
	.align	16
	.zero		1024


//--------------------- .nv.shared._Z26batch_multi_head_attentionPKfS0_S0_PfS1_iiii --------------------------
	.section	.nv.shared._Z26batch_multi_head_attentionPKfS0_S0_PfS1_iiii,"aw",@nobits
	.sectionflags	@""
	.align	16
	.zero		1024


//--------------------- .nv.shared._Z19batch_token_processPKfPfS0_S0_iii --------------------------
	.section	.nv.shared._Z19batch_token_processPKfPfS0_S0_iii,"aw",@nobits
	.sectionflags	@""
	.align	16
.nv.shared._Z19batch_token_processPKfPfS0_S0_iii:
	.zero		1040


//--------------------- .nv.constant0.sgd_optimizer_step --------------------------
	.section	.nv.constant0.sgd_optimizer_step,"a",@progbits
	.sectionflags	@""
	.align	4
.nv.constant0.sgd_optimizer_step:
	.zero		928


//--------------------- .nv.constant0.adam_optimizer_step --------------------------
	.section	.nv.constant0.adam_optimizer_step,"a",@progbits
	.sectionflags	@""
	.align	4
.nv.constant0.adam_optimizer_step:
	.zero		956


//--------------------- .nv.constant0._Z21agent_simulation_stepPfS_PiPKfif --------------------------
	.section	.nv.constant0._Z21agent_simulation_stepPfS_PiPKfif,"a",@progbits
	.sectionflags	@""
	.align	4
.nv.constant0._Z21agent_simulation_stepPfS_PiPKfif:
	.zero		936


//--------------------- .nv.constant0._Z14data_aggregatePKfPfS1_S1_S1_ii --------------------------
	.section	.nv.constant0._Z14data_aggregatePKfPfS1_S1_S1_ii,"a",@progbits
	.sectionflags	@""
	.align	4
.nv.constant0._Z14data_aggregatePKfPfS1_S1_S1_ii:
	.zero		944


//--------------------- .nv.constant0._Z11data_filterPKfPfPifii --------------------------
	.section	.nv.constant0._Z11data_filterPKfPfPifii,"a",@progbits
	.sectionflags	@""
	.align	4
.nv.constant0._Z11data_filterPKfPfPifii:
	.zero		932


//--------------------- .nv.constant0._Z14data_transformPKfPffii --------------------------
	.section	.nv.constant0._Z14data_transformPKfPffii,"a",@progbits
	.sectionflags	@""
	.align	4
.nv.constant0._Z14data_transformPKfPffii:
	.zero		924


//--------------------- .nv.constant0._Z18ssm_selective_scanPKfS0_S0_S0_S0_Pfiiii --------------------------
	.section	.nv.constant0._Z18ssm_selective_scanPKfS0_S0_S0_S0_Pfiiii,"a",@progbits
	.sectionflags	@""
	.align	4
.nv.constant0._Z18ssm_selective_scanPKfS0_S0_S0_S0_Pfiiii:
	.zero		960


//--------------------- .nv.constant0._Z26batch_multi_head_attentionPKfS0_S0_PfS1_iiii --------------------------
	.section	.nv.constant0._Z26batch_multi_head_attentionPKfS0_S0_PfS1_iiii,"a",@progbits
	.sectionflags	@""
	.align	4
.nv.constant0._Z26batch_multi_head_attentionPKfS0_S0_PfS1_iiii:
	.zero		952


//--------------------- .nv.constant0._Z19batch_token_processPKfPfS0_S0_iii --------------------------
	.section	.nv.constant0._Z19batch_token_processPKfPfS0_S0_iii,"a",@progbits
	.sectionflags	@""
	.align	4
.nv.constant0._Z19batch_token_processPKfPfS0_S0_iii:
	.zero		940


//--------------------- SYMBOLS --------------------------

	.type		.nv.reservedSmem.offset0,@object
	.size		.nv.reservedSmem.offset0,0x4
	.type		.nv.reservedSmem.cap,@object
	.size		.nv.reservedSmem.cap,0x4
